//
// Generated by NVIDIA NVVM Compiler
//
// Compiler Build ID: CL-36424714
// Cuda compilation tools, release 13.0, V13.0.88
// Based on NVVM 20.0.0
//

.version 9.0
.target sm_100
.address_size 64

	// .globl	dx_batch_f32

.visible .entry dx_batch_f32(
	.param .u64 .ptr .align 1 dx_batch_f32_param_0,
	.param .u64 .ptr .align 1 dx_batch_f32_param_1,
	.param .u64 .ptr .align 1 dx_batch_f32_param_2,
	.param .u64 .ptr .align 1 dx_batch_f32_param_3,
	.param .u64 .ptr .align 1 dx_batch_f32_param_4,
	.param .u32 dx_batch_f32_param_5,
	.param .u32 dx_batch_f32_param_6,
	.param .u32 dx_batch_f32_param_7,
	.param .u64 .ptr .align 1 dx_batch_f32_param_8
)
{
	.reg .pred 	%p<23>;
	.reg .b16 	%rs<3>;
	.reg .b32 	%r<52>;
	.reg .b32 	%f<8>;
	.reg .b64 	%rd<66>;
	.reg .b64 	%fd<59>;

	ld.param.u64 	%rd24, [dx_batch_f32_param_0];
	ld.param.u64 	%rd25, [dx_batch_f32_param_1];
	ld.param.u64 	%rd26, [dx_batch_f32_param_2];
	ld.param.u64 	%rd27, [dx_batch_f32_param_3];
	ld.param.u64 	%rd28, [dx_batch_f32_param_4];
	ld.param.u32 	%r30, [dx_batch_f32_param_5];
	ld.param.u32 	%r32, [dx_batch_f32_param_6];
	ld.param.u32 	%r31, [dx_batch_f32_param_7];
	ld.param.u64 	%rd29, [dx_batch_f32_param_8];
	mov.u32 	%r33, %ctaid.x;
	mov.u32 	%r34, %ntid.x;
	mov.u32 	%r35, %tid.x;
	mad.lo.s32 	%r1, %r33, %r34, %r35;
	setp.ge.s32 	%p1, %r1, %r32;
	@%p1 bra 	$L__BB0_32;
	cvta.to.global.u64 	%rd1, %rd29;
	mul.lo.s32 	%r2, %r30, %r1;
	mul.wide.s32 	%rd30, %r2, 4;
	add.s64 	%rd2, %rd1, %rd30;
	setp.lt.s32 	%p2, %r30, 1;
	@%p2 bra 	$L__BB0_14;
	and.b32  	%r3, %r30, 15;
	setp.lt.u32 	%p3, %r30, 16;
	mov.b32 	%r45, 0;
	@%p3 bra 	$L__BB0_5;
	and.b32  	%r45, %r30, 2147483632;
	neg.s32 	%r43, %r45;
	add.s64 	%rd32, %rd30, %rd1;
	add.s64 	%rd59, %rd32, 32;
$L__BB0_4:
	.pragma "nounroll";
	mov.b32 	%r37, 2143289344;
	st.global.u32 	[%rd59+-32], %r37;
	st.global.u32 	[%rd59+-28], %r37;
	st.global.u32 	[%rd59+-24], %r37;
	st.global.u32 	[%rd59+-20], %r37;
	st.global.u32 	[%rd59+-16], %r37;
	st.global.u32 	[%rd59+-12], %r37;
	st.global.u32 	[%rd59+-8], %r37;
	st.global.u32 	[%rd59+-4], %r37;
	st.global.u32 	[%rd59], %r37;
	st.global.u32 	[%rd59+4], %r37;
	st.global.u32 	[%rd59+8], %r37;
	st.global.u32 	[%rd59+12], %r37;
	st.global.u32 	[%rd59+16], %r37;
	st.global.u32 	[%rd59+20], %r37;
	st.global.u32 	[%rd59+24], %r37;
	st.global.u32 	[%rd59+28], %r37;
	add.s32 	%r43, %r43, 16;
	add.s64 	%rd59, %rd59, 64;
	setp.ne.s32 	%p4, %r43, 0;
	@%p4 bra 	$L__BB0_4;
$L__BB0_5:
	setp.eq.s32 	%p5, %r3, 0;
	@%p5 bra 	$L__BB0_14;
	and.b32  	%r9, %r30, 7;
	setp.lt.u32 	%p6, %r3, 8;
	@%p6 bra 	$L__BB0_8;
	mul.wide.u32 	%rd33, %r45, 4;
	add.s64 	%rd34, %rd2, %rd33;
	mov.b32 	%r38, 2143289344;
	st.global.u32 	[%rd34], %r38;
	st.global.u32 	[%rd34+4], %r38;
	st.global.u32 	[%rd34+8], %r38;
	st.global.u32 	[%rd34+12], %r38;
	st.global.u32 	[%rd34+16], %r38;
	st.global.u32 	[%rd34+20], %r38;
	st.global.u32 	[%rd34+24], %r38;
	st.global.u32 	[%rd34+28], %r38;
	add.s32 	%r45, %r45, 8;
$L__BB0_8:
	setp.eq.s32 	%p7, %r9, 0;
	@%p7 bra 	$L__BB0_14;
	and.b32  	%r12, %r30, 3;
	setp.lt.u32 	%p8, %r9, 4;
	@%p8 bra 	$L__BB0_11;
	mul.wide.u32 	%rd35, %r45, 4;
	add.s64 	%rd36, %rd2, %rd35;
	mov.b32 	%r39, 2143289344;
	st.global.u32 	[%rd36], %r39;
	st.global.u32 	[%rd36+4], %r39;
	st.global.u32 	[%rd36+8], %r39;
	st.global.u32 	[%rd36+12], %r39;
	add.s32 	%r45, %r45, 4;
$L__BB0_11:
	setp.eq.s32 	%p9, %r12, 0;
	@%p9 bra 	$L__BB0_14;
	mul.wide.u32 	%rd38, %r45, 4;
	add.s64 	%rd39, %rd30, %rd38;
	add.s64 	%rd60, %rd1, %rd39;
	neg.s32 	%r47, %r12;
$L__BB0_13:
	.pragma "nounroll";
	mov.b32 	%r40, 2143289344;
	st.global.u32 	[%rd60], %r40;
	add.s64 	%rd60, %rd60, 4;
	add.s32 	%r47, %r47, 1;
	setp.ne.s32 	%p10, %r47, 0;
	@%p10 bra 	$L__BB0_13;
$L__BB0_14:
	cvta.to.global.u64 	%rd40, %rd28;
	mul.wide.s32 	%rd41, %r1, 4;
	add.s64 	%rd42, %rd40, %rd41;
	ld.global.nc.u32 	%r18, [%rd42];
	setp.lt.s32 	%p11, %r18, 1;
	@%p11 bra 	$L__BB0_32;
	setp.lt.s32 	%p12, %r31, 0;
	add.s32 	%r49, %r31, 1;
	setp.ge.s32 	%p13, %r49, %r30;
	or.pred  	%p14, %p12, %p13;
	@%p14 bra 	$L__BB0_32;
	add.s32 	%r20, %r18, -1;
	cvt.rn.f64.u32 	%fd28, %r18;
	rcp.rn.f64 	%fd1, %fd28;
	sub.s32 	%r48, %r31, %r30;
	cvt.u64.u32 	%rd44, %r31;
	mul.wide.u32 	%rd45, %r31, 4;
	add.s64 	%rd46, %rd30, %rd45;
	add.s64 	%rd47, %rd46, %rd1;
	add.s64 	%rd65, %rd47, 4;
	mul.wide.u32 	%rd48, %r31, 8;
	add.s64 	%rd49, %rd48, 8;
	cvta.to.global.u64 	%rd50, %rd26;
	add.s64 	%rd64, %rd50, %rd49;
	cvta.to.global.u64 	%rd51, %rd25;
	add.s64 	%rd63, %rd51, %rd49;
	cvta.to.global.u64 	%rd52, %rd24;
	add.s64 	%rd62, %rd52, %rd49;
	cvta.to.global.u64 	%rd53, %rd27;
	add.s64 	%rd54, %rd44, %rd53;
	add.s64 	%rd61, %rd54, 1;
	mov.f64 	%fd58, 0d0000000000000000;
	mov.b32 	%r51, 0;
	mov.f64 	%fd57, %fd58;
	mov.f64 	%fd56, %fd58;
$L__BB0_17:
	add.s32 	%r25, %r49, -1;
	ld.global.nc.u8 	%rs1, [%rd61];
	cvt.u16.u8 	%rs2, %rs1;
	setp.eq.s16 	%p15, %rs2, 0;
	@%p15 bra 	$L__BB0_19;
	mul.wide.u32 	%rd55, %r25, 4;
	add.s64 	%rd56, %rd2, %rd55;
	ld.global.f32 	%f3, [%rd56];
	st.global.f32 	[%rd65], %f3;
	bra.uni 	$L__BB0_31;
$L__BB0_19:
	ld.global.nc.f64 	%fd5, [%rd62];
	ld.global.nc.f64 	%fd6, [%rd63];
	ld.global.nc.f64 	%fd7, [%rd64];
	setp.ge.s32 	%p16, %r51, %r20;
	@%p16 bra 	$L__BB0_26;
	add.f64 	%fd56, %fd56, %fd5;
	add.f64 	%fd57, %fd57, %fd6;
	add.f64 	%fd58, %fd58, %fd7;
	add.s32 	%r51, %r51, 1;
	setp.ne.s32 	%p19, %r51, %r20;
	@%p19 bra 	$L__BB0_31;
	setp.eq.f64 	%p20, %fd58, 0d0000000000000000;
	mov.f64 	%fd52, 0d0000000000000000;
	mov.f64 	%fd53, %fd52;
	@%p20 bra 	$L__BB0_23;
	div.rn.f64 	%fd43, %fd56, %fd58;
	mul.f64 	%fd52, %fd43, 0d4059000000000000;
	div.rn.f64 	%fd44, %fd57, %fd58;
	mul.f64 	%fd53, %fd44, 0d4059000000000000;
$L__BB0_23:
	add.f64 	%fd15, %fd52, %fd53;
	setp.eq.f64 	%p21, %fd15, 0d0000000000000000;
	mov.f32 	%f7, 0f00000000;
	@%p21 bra 	$L__BB0_25;
	sub.f64 	%fd45, %fd52, %fd53;
	abs.f64 	%fd46, %fd45;
	div.rn.f64 	%fd47, %fd46, %fd15;
	mul.f64 	%fd48, %fd47, 0d4059000000000000;
	cvt.rn.f32.f64 	%f7, %fd48;
$L__BB0_25:
	st.global.f32 	[%rd65], %f7;
	mov.u32 	%r51, %r20;
	bra.uni 	$L__BB0_31;
$L__BB0_26:
	mul.f64 	%fd30, %fd1, %fd56;
	sub.f64 	%fd31, %fd56, %fd30;
	add.f64 	%fd56, %fd31, %fd5;
	mul.f64 	%fd32, %fd1, %fd57;
	sub.f64 	%fd33, %fd57, %fd32;
	add.f64 	%fd57, %fd33, %fd6;
	mul.f64 	%fd34, %fd1, %fd58;
	sub.f64 	%fd35, %fd58, %fd34;
	add.f64 	%fd58, %fd35, %fd7;
	setp.eq.f64 	%p17, %fd58, 0d0000000000000000;
	mov.f64 	%fd54, 0d0000000000000000;
	mov.f64 	%fd55, %fd54;
	@%p17 bra 	$L__BB0_28;
	div.rn.f64 	%fd36, %fd56, %fd58;
	mul.f64 	%fd54, %fd36, 0d4059000000000000;
	div.rn.f64 	%fd37, %fd57, %fd58;
	mul.f64 	%fd55, %fd37, 0d4059000000000000;
$L__BB0_28:
	add.f64 	%fd23, %fd54, %fd55;
	setp.eq.f64 	%p18, %fd23, 0d0000000000000000;
	@%p18 bra 	$L__BB0_30;
	sub.f64 	%fd38, %fd54, %fd55;
	abs.f64 	%fd39, %fd38;
	div.rn.f64 	%fd40, %fd39, %fd23;
	mul.f64 	%fd41, %fd40, 0d4059000000000000;
	cvt.rn.f32.f64 	%f5, %fd41;
	st.global.f32 	[%rd65], %f5;
	bra.uni 	$L__BB0_31;
$L__BB0_30:
	add.s32 	%r42, %r49, -1;
	mul.wide.u32 	%rd57, %r42, 4;
	add.s64 	%rd58, %rd2, %rd57;
	ld.global.f32 	%f4, [%rd58];
	st.global.f32 	[%rd65], %f4;
$L__BB0_31:
	add.s32 	%r49, %r49, 1;
	add.s32 	%r48, %r48, 1;
	add.s64 	%rd65, %rd65, 4;
	add.s64 	%rd64, %rd64, 8;
	add.s64 	%rd63, %rd63, 8;
	add.s64 	%rd62, %rd62, 8;
	add.s64 	%rd61, %rd61, 1;
	setp.ne.s32 	%p22, %r48, -1;
	@%p22 bra 	$L__BB0_17;
$L__BB0_32:
	ret;

}
	// .globl	dx_many_series_one_param_time_major_f32
.visible .entry dx_many_series_one_param_time_major_f32(
	.param .u64 .ptr .align 1 dx_many_series_one_param_time_major_f32_param_0,
	.param .u64 .ptr .align 1 dx_many_series_one_param_time_major_f32_param_1,
	.param .u64 .ptr .align 1 dx_many_series_one_param_time_major_f32_param_2,
	.param .u32 dx_many_series_one_param_time_major_f32_param_3,
	.param .u32 dx_many_series_one_param_time_major_f32_param_4,
	.param .u32 dx_many_series_one_param_time_major_f32_param_5,
	.param .u64 .ptr .align 1 dx_many_series_one_param_time_major_f32_param_6,
	.param .u64 .ptr .align 1 dx_many_series_one_param_time_major_f32_param_7
)
{
	.reg .pred 	%p<36>;
	.reg .b32 	%r<58>;
	.reg .b32 	%f<18>;
	.reg .b64 	%rd<61>;
	.reg .b64 	%fd<82>;

	ld.param.u64 	%rd5, [dx_many_series_one_param_time_major_f32_param_0];
	ld.param.u64 	%rd6, [dx_many_series_one_param_time_major_f32_param_1];
	ld.param.u64 	%rd7, [dx_many_series_one_param_time_major_f32_param_2];
	ld.param.u32 	%r31, [dx_many_series_one_param_time_major_f32_param_3];
	ld.param.u32 	%r32, [dx_many_series_one_param_time_major_f32_param_4];
	ld.param.u32 	%r33, [dx_many_series_one_param_time_major_f32_param_5];
	ld.param.u64 	%rd8, [dx_many_series_one_param_time_major_f32_param_6];
	ld.param.u64 	%rd9, [dx_many_series_one_param_time_major_f32_param_7];
	cvta.to.global.u64 	%rd1, %rd9;
	cvta.to.global.u64 	%rd2, %rd7;
	cvta.to.global.u64 	%rd3, %rd6;
	cvta.to.global.u64 	%rd4, %rd5;
	mov.u32 	%r34, %ctaid.x;
	mov.u32 	%r35, %ntid.x;
	mov.u32 	%r36, %tid.x;
	mad.lo.s32 	%r1, %r34, %r35, %r36;
	setp.ge.s32 	%p1, %r1, %r31;
	@%p1 bra 	$L__BB1_32;
	setp.lt.s32 	%p2, %r32, 1;
	@%p2 bra 	$L__BB1_13;
	and.b32  	%r2, %r32, 7;
	setp.lt.u32 	%p3, %r32, 8;
	mov.b32 	%r51, 0;
	@%p3 bra 	$L__BB1_5;
	and.b32  	%r51, %r32, 2147483640;
	neg.s32 	%r49, %r51;
	shl.b32 	%r5, %r31, 3;
	mul.wide.s32 	%rd12, %r31, 4;
	mov.u32 	%r48, %r1;
$L__BB1_4:
	.pragma "nounroll";
	mul.wide.s32 	%rd10, %r48, 4;
	add.s64 	%rd11, %rd1, %rd10;
	mov.b32 	%r38, 2143289344;
	st.global.u32 	[%rd11], %r38;
	add.s64 	%rd13, %rd11, %rd12;
	st.global.u32 	[%rd13], %r38;
	add.s64 	%rd14, %rd13, %rd12;
	st.global.u32 	[%rd14], %r38;
	add.s64 	%rd15, %rd14, %rd12;
	st.global.u32 	[%rd15], %r38;
	add.s64 	%rd16, %rd15, %rd12;
	st.global.u32 	[%rd16], %r38;
	add.s64 	%rd17, %rd16, %rd12;
	st.global.u32 	[%rd17], %r38;
	add.s64 	%rd18, %rd17, %rd12;
	st.global.u32 	[%rd18], %r38;
	add.s64 	%rd19, %rd18, %rd12;
	st.global.u32 	[%rd19], %r38;
	add.s32 	%r49, %r49, 8;
	add.s32 	%r48, %r48, %r5;
	setp.ne.s32 	%p4, %r49, 0;
	@%p4 bra 	$L__BB1_4;
$L__BB1_5:
	setp.eq.s32 	%p5, %r2, 0;
	@%p5 bra 	$L__BB1_13;
	and.b32  	%r11, %r32, 3;
	setp.lt.u32 	%p6, %r2, 4;
	@%p6 bra 	$L__BB1_8;
	mad.lo.s32 	%r39, %r51, %r31, %r1;
	mul.wide.s32 	%rd20, %r39, 4;
	add.s64 	%rd21, %rd1, %rd20;
	mov.b32 	%r40, 2143289344;
	st.global.u32 	[%rd21], %r40;
	mul.wide.s32 	%rd22, %r31, 4;
	add.s64 	%rd23, %rd21, %rd22;
	st.global.u32 	[%rd23], %r40;
	add.s64 	%rd24, %rd23, %rd22;
	st.global.u32 	[%rd24], %r40;
	add.s64 	%rd25, %rd24, %rd22;
	st.global.u32 	[%rd25], %r40;
	add.s32 	%r51, %r51, 4;
$L__BB1_8:
	setp.eq.s32 	%p7, %r11, 0;
	@%p7 bra 	$L__BB1_13;
	setp.eq.s32 	%p8, %r11, 1;
	@%p8 bra 	$L__BB1_11;
	mad.lo.s32 	%r41, %r51, %r31, %r1;
	mul.wide.s32 	%rd26, %r41, 4;
	add.s64 	%rd27, %rd1, %rd26;
	mov.b32 	%r42, 2143289344;
	st.global.u32 	[%rd27], %r42;
	mul.wide.s32 	%rd28, %r31, 4;
	add.s64 	%rd29, %rd27, %rd28;
	st.global.u32 	[%rd29], %r42;
	add.s32 	%r51, %r51, 2;
$L__BB1_11:
	and.b32  	%r43, %r32, 1;
	setp.eq.b32 	%p9, %r43, 1;
	not.pred 	%p10, %p9;
	@%p10 bra 	$L__BB1_13;
	mad.lo.s32 	%r44, %r51, %r31, %r1;
	mul.wide.s32 	%rd30, %r44, 4;
	add.s64 	%rd31, %rd1, %rd30;
	mov.b32 	%r45, 2143289344;
	st.global.u32 	[%rd31], %r45;
$L__BB1_13:
	setp.lt.s32 	%p11, %r33, 1;
	@%p11 bra 	$L__BB1_32;
	cvta.to.global.u64 	%rd32, %rd8;
	mul.wide.s32 	%rd33, %r1, 4;
	add.s64 	%rd34, %rd32, %rd33;
	ld.global.nc.u32 	%r46, [%rd34];
	setp.lt.s32 	%p12, %r46, 0;
	add.s32 	%r17, %r46, 1;
	setp.ge.s32 	%p13, %r17, %r32;
	or.pred  	%p14, %p12, %p13;
	@%p14 bra 	$L__BB1_32;
	add.s32 	%r18, %r33, -1;
	mad.lo.s32 	%r54, %r46, %r31, %r1;
	mul.wide.s32 	%rd35, %r54, 4;
	add.s64 	%rd36, %rd4, %rd35;
	ld.global.nc.f32 	%f8, [%rd36];
	cvt.f64.f32 	%fd71, %f8;
	add.s64 	%rd37, %rd3, %rd35;
	ld.global.nc.f32 	%f9, [%rd37];
	cvt.f64.f32 	%fd70, %f9;
	add.s64 	%rd38, %rd2, %rd35;
	ld.global.nc.f32 	%f16, [%rd38];
	cvt.rn.f64.u32 	%fd34, %r33;
	rcp.rn.f64 	%fd3, %fd34;
	sub.s32 	%r55, %r46, %r32;
	mad.lo.s32 	%r53, %r31, %r17, %r1;
	mov.f64 	%fd81, 0d0000000000000000;
	mov.b32 	%r57, 0;
	mul.wide.s32 	%rd52, %r31, 4;
	mov.f64 	%fd80, %fd81;
	mov.f64 	%fd79, %fd81;
$L__BB1_16:
	mov.f32 	%f2, %f16;
	ld.param.u64 	%rd60, [dx_many_series_one_param_time_major_f32_param_2];
	ld.param.u64 	%rd59, [dx_many_series_one_param_time_major_f32_param_1];
	ld.param.u64 	%rd58, [dx_many_series_one_param_time_major_f32_param_0];
	cvta.to.global.u64 	%rd39, %rd58;
	mul.wide.s32 	%rd40, %r53, 4;
	add.s64 	%rd41, %rd39, %rd40;
	ld.global.nc.f32 	%f3, [%rd41];
	cvta.to.global.u64 	%rd42, %rd59;
	add.s64 	%rd43, %rd42, %rd40;
	ld.global.nc.f32 	%f10, [%rd43];
	cvta.to.global.u64 	%rd44, %rd60;
	add.s64 	%rd45, %rd44, %rd40;
	ld.global.nc.f32 	%f16, [%rd45];
	setp.num.f32 	%p15, %f3, %f3;
	setp.num.f32 	%p16, %f10, %f10;
	and.pred  	%p17, %p15, %p16;
	setp.num.f32 	%p18, %f16, %f16;
	and.pred  	%p19, %p17, %p18;
	@%p19 bra 	$L__BB1_18;
	mul.wide.s32 	%rd46, %r54, 4;
	add.s64 	%rd47, %rd1, %rd46;
	ld.global.f32 	%f12, [%rd47];
	add.s64 	%rd49, %rd47, %rd52;
	st.global.f32 	[%rd49], %f12;
	bra.uni 	$L__BB1_31;
$L__BB1_18:
	setp.nan.f64 	%p20, %fd71, %fd71;
	setp.nan.f64 	%p21, %fd70, %fd70;
	or.pred  	%p22, %p20, %p21;
	setp.nan.f32 	%p23, %f2, %f2;
	or.pred  	%p24, %p22, %p23;
	@%p24 bra 	$L__BB1_31;
	cvt.f64.f32 	%fd35, %f2;
	cvt.f64.f32 	%fd36, %f3;
	sub.f64 	%fd37, %fd36, %fd71;
	cvt.f64.f32 	%fd39, %f10;
	sub.f64 	%fd40, %fd70, %fd39;
	setp.gt.f64 	%p25, %fd37, 0d0000000000000000;
	setp.gt.f64 	%p26, %fd37, %fd40;
	selp.f64 	%fd42, %fd37, 0d0000000000000000, %p26;
	selp.f64 	%fd9, %fd42, 0d0000000000000000, %p25;
	setp.gt.f64 	%p27, %fd40, 0d0000000000000000;
	setp.gt.f64 	%p28, %fd40, %fd37;
	selp.f64 	%fd43, %fd40, 0d0000000000000000, %p28;
	selp.f64 	%fd10, %fd43, 0d0000000000000000, %p27;
	sub.f64 	%fd44, %fd36, %fd39;
	sub.f64 	%fd45, %fd36, %fd35;
	abs.f64 	%fd46, %fd45;
	sub.f64 	%fd47, %fd39, %fd35;
	abs.f64 	%fd48, %fd47;
	max.f64 	%fd49, %fd44, %fd46;
	max.f64 	%fd11, %fd49, %fd48;
	setp.ge.s32 	%p29, %r57, %r18;
	@%p29 bra 	$L__BB1_26;
	add.f64 	%fd79, %fd79, %fd9;
	add.f64 	%fd80, %fd80, %fd10;
	add.f64 	%fd81, %fd81, %fd11;
	add.s32 	%r57, %r57, 1;
	setp.ne.s32 	%p32, %r57, %r18;
	@%p32 bra 	$L__BB1_31;
	setp.eq.f64 	%p33, %fd81, 0d0000000000000000;
	mov.f64 	%fd75, 0d0000000000000000;
	mov.f64 	%fd76, %fd75;
	@%p33 bra 	$L__BB1_23;
	div.rn.f64 	%fd64, %fd79, %fd81;
	mul.f64 	%fd75, %fd64, 0d4059000000000000;
	div.rn.f64 	%fd65, %fd80, %fd81;
	mul.f64 	%fd76, %fd65, 0d4059000000000000;
$L__BB1_23:
	add.f64 	%fd19, %fd75, %fd76;
	setp.eq.f64 	%p34, %fd19, 0d0000000000000000;
	mov.f32 	%f17, 0f00000000;
	@%p34 bra 	$L__BB1_25;
	sub.f64 	%fd66, %fd75, %fd76;
	abs.f64 	%fd67, %fd66;
	div.rn.f64 	%fd68, %fd67, %fd19;
	mul.f64 	%fd69, %fd68, 0d4059000000000000;
	cvt.rn.f32.f64 	%f17, %fd69;
$L__BB1_25:
	mul.wide.s32 	%rd56, %r53, 4;
	add.s64 	%rd57, %rd1, %rd56;
	st.global.f32 	[%rd57], %f17;
	mov.u32 	%r57, %r18;
	bra.uni 	$L__BB1_31;
$L__BB1_26:
	mul.f64 	%fd51, %fd3, %fd79;
	sub.f64 	%fd52, %fd79, %fd51;
	add.f64 	%fd79, %fd52, %fd9;
	mul.f64 	%fd53, %fd3, %fd80;
	sub.f64 	%fd54, %fd80, %fd53;
	add.f64 	%fd80, %fd54, %fd10;
	mul.f64 	%fd55, %fd3, %fd81;
	sub.f64 	%fd56, %fd81, %fd55;
	add.f64 	%fd81, %fd56, %fd11;
	setp.eq.f64 	%p30, %fd81, 0d0000000000000000;
	mov.f64 	%fd77, 0d0000000000000000;
	mov.f64 	%fd78, %fd77;
	@%p30 bra 	$L__BB1_28;
	div.rn.f64 	%fd57, %fd79, %fd81;
	mul.f64 	%fd77, %fd57, 0d4059000000000000;
	div.rn.f64 	%fd58, %fd80, %fd81;
	mul.f64 	%fd78, %fd58, 0d4059000000000000;
$L__BB1_28:
	add.f64 	%fd27, %fd77, %fd78;
	setp.eq.f64 	%p31, %fd27, 0d0000000000000000;
	@%p31 bra 	$L__BB1_30;
	sub.f64 	%fd59, %fd77, %fd78;
	abs.f64 	%fd60, %fd59;
	div.rn.f64 	%fd61, %fd60, %fd27;
	mul.f64 	%fd62, %fd61, 0d4059000000000000;
	cvt.rn.f32.f64 	%f14, %fd62;
	mul.wide.s32 	%rd54, %r53, 4;
	add.s64 	%rd55, %rd1, %rd54;
	st.global.f32 	[%rd55], %f14;
	bra.uni 	$L__BB1_31;
$L__BB1_30:
	mul.wide.s32 	%rd50, %r54, 4;
	add.s64 	%rd51, %rd1, %rd50;
	ld.global.f32 	%f13, [%rd51];
	add.s64 	%rd53, %rd51, %rd52;
	st.global.f32 	[%rd53], %f13;
$L__BB1_31:
	cvt.f64.f32 	%fd71, %f3;
	cvt.f64.f32 	%fd70, %f10;
	add.s32 	%r55, %r55, 1;
	add.s32 	%r54, %r54, %r31;
	add.s32 	%r53, %r53, %r31;
	setp.ne.s32 	%p35, %r55, -1;
	@%p35 bra 	$L__BB1_16;
$L__BB1_32:
	ret;

}
	// .globl	dx_batch_f32_fast
.visible .entry dx_batch_f32_fast(
	.param .u64 .ptr .align 1 dx_batch_f32_fast_param_0,
	.param .u64 .ptr .align 1 dx_batch_f32_fast_param_1,
	.param .u64 .ptr .align 1 dx_batch_f32_fast_param_2,
	.param .u64 .ptr .align 1 dx_batch_f32_fast_param_3,
	.param .u64 .ptr .align 1 dx_batch_f32_fast_param_4,
	.param .u32 dx_batch_f32_fast_param_5,
	.param .u32 dx_batch_f32_fast_param_6,
	.param .u32 dx_batch_f32_fast_param_7,
	.param .u64 .ptr .align 1 dx_batch_f32_fast_param_8
)
{
	.reg .pred 	%p<22>;
	.reg .b16 	%rs<3>;
	.reg .b32 	%r<49>;
	.reg .b32 	%f<94>;
	.reg .b64 	%rd<56>;
	.reg .b64 	%fd<3>;

	ld.param.u64 	%rd21, [dx_batch_f32_fast_param_0];
	ld.param.u64 	%rd22, [dx_batch_f32_fast_param_1];
	ld.param.u64 	%rd23, [dx_batch_f32_fast_param_3];
	ld.param.u64 	%rd24, [dx_batch_f32_fast_param_4];
	ld.param.u32 	%r26, [dx_batch_f32_fast_param_5];
	ld.param.u32 	%r28, [dx_batch_f32_fast_param_6];
	ld.param.u32 	%r27, [dx_batch_f32_fast_param_7];
	ld.param.u64 	%rd25, [dx_batch_f32_fast_param_8];
	mov.u32 	%r29, %ctaid.x;
	mov.u32 	%r30, %ntid.x;
	mov.u32 	%r31, %tid.x;
	mad.lo.s32 	%r1, %r29, %r30, %r31;
	setp.ge.s32 	%p1, %r1, %r28;
	@%p1 bra 	$L__BB2_27;
	cvta.to.global.u64 	%rd1, %rd25;
	mul.lo.s32 	%r2, %r26, %r1;
	setp.lt.s32 	%p2, %r26, 1;
	@%p2 bra 	$L__BB2_14;
	and.b32  	%r3, %r26, 15;
	setp.lt.u32 	%p3, %r26, 16;
	mov.b32 	%r43, 0;
	@%p3 bra 	$L__BB2_5;
	and.b32  	%r43, %r26, 2147483632;
	neg.s32 	%r41, %r43;
	mul.wide.s32 	%rd26, %r2, 4;
	add.s64 	%rd27, %rd26, %rd1;
	add.s64 	%rd50, %rd27, 32;
$L__BB2_4:
	.pragma "nounroll";
	mov.b32 	%r33, 2143289344;
	st.global.u32 	[%rd50+-32], %r33;
	st.global.u32 	[%rd50+-28], %r33;
	st.global.u32 	[%rd50+-24], %r33;
	st.global.u32 	[%rd50+-20], %r33;
	st.global.u32 	[%rd50+-16], %r33;
	st.global.u32 	[%rd50+-12], %r33;
	st.global.u32 	[%rd50+-8], %r33;
	st.global.u32 	[%rd50+-4], %r33;
	st.global.u32 	[%rd50], %r33;
	st.global.u32 	[%rd50+4], %r33;
	st.global.u32 	[%rd50+8], %r33;
	st.global.u32 	[%rd50+12], %r33;
	st.global.u32 	[%rd50+16], %r33;
	st.global.u32 	[%rd50+20], %r33;
	st.global.u32 	[%rd50+24], %r33;
	st.global.u32 	[%rd50+28], %r33;
	add.s32 	%r41, %r41, 16;
	add.s64 	%rd50, %rd50, 64;
	setp.ne.s32 	%p4, %r41, 0;
	@%p4 bra 	$L__BB2_4;
$L__BB2_5:
	setp.eq.s32 	%p5, %r3, 0;
	@%p5 bra 	$L__BB2_14;
	mul.wide.s32 	%rd28, %r2, 4;
	add.s64 	%rd5, %rd1, %rd28;
	and.b32  	%r9, %r26, 7;
	setp.lt.u32 	%p6, %r3, 8;
	@%p6 bra 	$L__BB2_8;
	mul.wide.u32 	%rd29, %r43, 4;
	add.s64 	%rd30, %rd5, %rd29;
	mov.b32 	%r34, 2143289344;
	st.global.u32 	[%rd30], %r34;
	st.global.u32 	[%rd30+4], %r34;
	st.global.u32 	[%rd30+8], %r34;
	st.global.u32 	[%rd30+12], %r34;
	st.global.u32 	[%rd30+16], %r34;
	st.global.u32 	[%rd30+20], %r34;
	st.global.u32 	[%rd30+24], %r34;
	st.global.u32 	[%rd30+28], %r34;
	add.s32 	%r43, %r43, 8;
$L__BB2_8:
	setp.eq.s32 	%p7, %r9, 0;
	@%p7 bra 	$L__BB2_14;
	and.b32  	%r12, %r26, 3;
	setp.lt.u32 	%p8, %r9, 4;
	@%p8 bra 	$L__BB2_11;
	mul.wide.u32 	%rd31, %r43, 4;
	add.s64 	%rd32, %rd5, %rd31;
	mov.b32 	%r35, 2143289344;
	st.global.u32 	[%rd32], %r35;
	st.global.u32 	[%rd32+4], %r35;
	st.global.u32 	[%rd32+8], %r35;
	st.global.u32 	[%rd32+12], %r35;
	add.s32 	%r43, %r43, 4;
$L__BB2_11:
	setp.eq.s32 	%p9, %r12, 0;
	@%p9 bra 	$L__BB2_14;
	mul.wide.u32 	%rd34, %r43, 4;
	add.s64 	%rd35, %rd28, %rd34;
	add.s64 	%rd51, %rd1, %rd35;
	neg.s32 	%r45, %r12;
$L__BB2_13:
	.pragma "nounroll";
	mov.b32 	%r36, 2143289344;
	st.global.u32 	[%rd51], %r36;
	add.s64 	%rd51, %rd51, 4;
	add.s32 	%r45, %r45, 1;
	setp.ne.s32 	%p10, %r45, 0;
	@%p10 bra 	$L__BB2_13;
$L__BB2_14:
	cvta.to.global.u64 	%rd36, %rd24;
	mul.wide.s32 	%rd37, %r1, 4;
	add.s64 	%rd38, %rd36, %rd37;
	ld.global.nc.u32 	%r18, [%rd38];
	setp.lt.s32 	%p11, %r18, 1;
	setp.lt.s32 	%p12, %r27, 0;
	or.pred  	%p13, %p12, %p11;
	add.s32 	%r37, %r27, 1;
	setp.ge.s32 	%p14, %r37, %r26;
	or.pred  	%p15, %p13, %p14;
	@%p15 bra 	$L__BB2_27;
	cvt.rn.f32.u32 	%f33, %r18;
	rcp.rn.f32 	%f34, %f33;
	mov.f32 	%f35, 0f3F800000;
	sub.f32 	%f1, %f35, %f34;
	add.s32 	%r48, %r18, -1;
	sub.s32 	%r46, %r27, %r26;
	mul.wide.s32 	%rd39, %r2, 4;
	cvt.u64.u32 	%rd40, %r27;
	mul.wide.u32 	%rd41, %r27, 4;
	add.s64 	%rd42, %rd39, %rd41;
	add.s64 	%rd43, %rd42, %rd1;
	add.s64 	%rd55, %rd43, 4;
	mul.wide.u32 	%rd44, %r27, 8;
	add.s64 	%rd45, %rd44, 8;
	cvta.to.global.u64 	%rd46, %rd22;
	add.s64 	%rd54, %rd46, %rd45;
	cvta.to.global.u64 	%rd47, %rd21;
	add.s64 	%rd53, %rd47, %rd45;
	cvta.to.global.u64 	%rd48, %rd23;
	add.s64 	%rd49, %rd40, %rd48;
	add.s64 	%rd52, %rd49, 1;
	mov.f32 	%f92, 0f00000000;
	mov.f32 	%f93, 0f7FC00000;
	mov.f32 	%f91, %f92;
	mov.f32 	%f90, %f92;
	mov.f32 	%f89, %f92;
$L__BB2_16:
	ld.global.nc.u8 	%rs1, [%rd52];
	cvt.u16.u8 	%rs2, %rs1;
	setp.eq.s16 	%p16, %rs2, 0;
	@%p16 bra 	$L__BB2_18;
	st.global.f32 	[%rd55], %f93;
	bra.uni 	$L__BB2_26;
$L__BB2_18:
	ld.global.nc.f64 	%fd1, [%rd53];
	cvt.rn.f32.f64 	%f7, %fd1;
	ld.global.nc.f64 	%fd2, [%rd54];
	cvt.rn.f32.f64 	%f8, %fd2;
	setp.lt.s32 	%p17, %r48, 1;
	@%p17 bra 	$L__BB2_23;
	add.f32 	%f63, %f90, %f7;
	sub.f32 	%f64, %f63, %f90;
	sub.f32 	%f65, %f63, %f64;
	sub.f32 	%f66, %f90, %f65;
	sub.f32 	%f67, %f7, %f64;
	add.f32 	%f68, %f67, %f66;
	add.f32 	%f69, %f89, %f68;
	add.f32 	%f9, %f90, %f69;
	sub.f32 	%f70, %f9, %f90;
	sub.f32 	%f89, %f69, %f70;
	add.f32 	%f71, %f92, %f8;
	sub.f32 	%f72, %f71, %f92;
	sub.f32 	%f73, %f71, %f72;
	sub.f32 	%f74, %f92, %f73;
	sub.f32 	%f75, %f8, %f72;
	add.f32 	%f76, %f75, %f74;
	add.f32 	%f77, %f91, %f76;
	add.f32 	%f11, %f92, %f77;
	sub.f32 	%f78, %f11, %f92;
	sub.f32 	%f91, %f77, %f78;
	add.s32 	%r48, %r48, -1;
	setp.ne.s32 	%p19, %r48, 0;
	mov.f32 	%f90, %f9;
	mov.f32 	%f92, %f11;
	@%p19 bra 	$L__BB2_26;
	add.f32 	%f13, %f9, %f89;
	add.f32 	%f14, %f11, %f91;
	add.f32 	%f15, %f13, %f14;
	setp.leu.f32 	%p20, %f15, 0f00000000;
	mov.f32 	%f93, 0f00000000;
	@%p20 bra 	$L__BB2_22;
	sub.f32 	%f80, %f13, %f14;
	abs.f32 	%f81, %f80;
	div.rn.f32 	%f82, %f81, %f15;
	mul.f32 	%f93, %f82, 0f42C80000;
$L__BB2_22:
	st.global.f32 	[%rd55], %f93;
	mov.b32 	%r48, 0;
	mov.f32 	%f90, %f9;
	mov.f32 	%f92, %f11;
	bra.uni 	$L__BB2_26;
$L__BB2_23:
	mul.f32 	%f36, %f1, %f90;
	neg.f32 	%f37, %f36;
	fma.rn.f32 	%f38, %f1, %f90, %f37;
	fma.rn.f32 	%f39, %f1, %f89, %f38;
	add.f32 	%f40, %f36, %f7;
	sub.f32 	%f41, %f40, %f36;
	sub.f32 	%f42, %f40, %f41;
	sub.f32 	%f43, %f36, %f42;
	sub.f32 	%f44, %f7, %f41;
	add.f32 	%f45, %f44, %f43;
	add.f32 	%f46, %f39, %f45;
	add.f32 	%f90, %f40, %f46;
	sub.f32 	%f47, %f90, %f40;
	sub.f32 	%f89, %f46, %f47;
	mul.f32 	%f48, %f1, %f92;
	neg.f32 	%f49, %f48;
	fma.rn.f32 	%f50, %f1, %f92, %f49;
	fma.rn.f32 	%f51, %f1, %f91, %f50;
	add.f32 	%f52, %f48, %f8;
	sub.f32 	%f53, %f52, %f48;
	sub.f32 	%f54, %f52, %f53;
	sub.f32 	%f55, %f48, %f54;
	sub.f32 	%f56, %f8, %f53;
	add.f32 	%f57, %f56, %f55;
	add.f32 	%f58, %f51, %f57;
	add.f32 	%f92, %f52, %f58;
	sub.f32 	%f59, %f92, %f52;
	sub.f32 	%f91, %f58, %f59;
	add.f32 	%f22, %f90, %f89;
	add.f32 	%f23, %f92, %f91;
	add.f32 	%f24, %f22, %f23;
	setp.leu.f32 	%p18, %f24, 0f00000000;
	@%p18 bra 	$L__BB2_25;
	sub.f32 	%f60, %f22, %f23;
	abs.f32 	%f61, %f60;
	div.rn.f32 	%f62, %f61, %f24;
	mul.f32 	%f93, %f62, 0f42C80000;
	st.global.f32 	[%rd55], %f93;
	mov.b32 	%r48, 0;
	bra.uni 	$L__BB2_26;
$L__BB2_25:
	st.global.f32 	[%rd55], %f93;
	mov.b32 	%r48, 0;
$L__BB2_26:
	add.s32 	%r46, %r46, 1;
	add.s64 	%rd55, %rd55, 4;
	add.s64 	%rd54, %rd54, 8;
	add.s64 	%rd53, %rd53, 8;
	add.s64 	%rd52, %rd52, 1;
	setp.ne.s32 	%p21, %r46, -1;
	@%p21 bra 	$L__BB2_16;
$L__BB2_27:
	ret;

}
	// .globl	dx_many_series_one_param_time_major_f32_fast
.visible .entry dx_many_series_one_param_time_major_f32_fast(
	.param .u64 .ptr .align 1 dx_many_series_one_param_time_major_f32_fast_param_0,
	.param .u64 .ptr .align 1 dx_many_series_one_param_time_major_f32_fast_param_1,
	.param .u64 .ptr .align 1 dx_many_series_one_param_time_major_f32_fast_param_2,
	.param .u32 dx_many_series_one_param_time_major_f32_fast_param_3,
	.param .u32 dx_many_series_one_param_time_major_f32_fast_param_4,
	.param .u32 dx_many_series_one_param_time_major_f32_fast_param_5,
	.param .u64 .ptr .align 1 dx_many_series_one_param_time_major_f32_fast_param_6,
	.param .u64 .ptr .align 1 dx_many_series_one_param_time_major_f32_fast_param_7
)
{
	.reg .pred 	%p<35>;
	.reg .b32 	%r<57>;
	.reg .b32 	%f<122>;
	.reg .b64 	%rd<51>;

	ld.param.u64 	%rd6, [dx_many_series_one_param_time_major_f32_fast_param_0];
	ld.param.u64 	%rd7, [dx_many_series_one_param_time_major_f32_fast_param_1];
	ld.param.u64 	%rd8, [dx_many_series_one_param_time_major_f32_fast_param_2];
	ld.param.u32 	%r28, [dx_many_series_one_param_time_major_f32_fast_param_3];
	ld.param.u32 	%r29, [dx_many_series_one_param_time_major_f32_fast_param_4];
	ld.param.u32 	%r30, [dx_many_series_one_param_time_major_f32_fast_param_5];
	ld.param.u64 	%rd5, [dx_many_series_one_param_time_major_f32_fast_param_6];
	ld.param.u64 	%rd9, [dx_many_series_one_param_time_major_f32_fast_param_7];
	cvta.to.global.u64 	%rd1, %rd9;
	cvta.to.global.u64 	%rd2, %rd8;
	cvta.to.global.u64 	%rd3, %rd7;
	cvta.to.global.u64 	%rd4, %rd6;
	mov.u32 	%r31, %ctaid.x;
	mov.u32 	%r32, %ntid.x;
	mov.u32 	%r33, %tid.x;
	mad.lo.s32 	%r1, %r31, %r32, %r33;
	setp.ge.s32 	%p1, %r1, %r28;
	setp.lt.s32 	%p2, %r30, 1;
	or.pred  	%p3, %p1, %p2;
	@%p3 bra 	$L__BB3_27;
	cvta.to.global.u64 	%rd10, %rd5;
	mul.wide.s32 	%rd11, %r1, 4;
	add.s64 	%rd12, %rd10, %rd11;
	ld.global.nc.u32 	%r34, [%rd12];
	setp.lt.s32 	%p4, %r34, 0;
	add.s32 	%r3, %r34, 1;
	setp.ge.s32 	%p5, %r3, %r29;
	or.pred  	%p6, %p4, %p5;
	@%p6 bra 	$L__BB3_27;
	setp.lt.s32 	%p7, %r29, 1;
	@%p7 bra 	$L__BB3_14;
	and.b32  	%r4, %r29, 7;
	setp.lt.u32 	%p8, %r29, 8;
	mov.b32 	%r51, 0;
	@%p8 bra 	$L__BB3_6;
	and.b32  	%r51, %r29, 2147483640;
	neg.s32 	%r49, %r51;
	shl.b32 	%r7, %r28, 3;
	mul.wide.s32 	%rd15, %r28, 4;
	mov.u32 	%r48, %r1;
$L__BB3_5:
	.pragma "nounroll";
	mul.wide.s32 	%rd13, %r48, 4;
	add.s64 	%rd14, %rd1, %rd13;
	mov.b32 	%r36, 2143289344;
	st.global.u32 	[%rd14], %r36;
	add.s64 	%rd16, %rd14, %rd15;
	st.global.u32 	[%rd16], %r36;
	add.s64 	%rd17, %rd16, %rd15;
	st.global.u32 	[%rd17], %r36;
	add.s64 	%rd18, %rd17, %rd15;
	st.global.u32 	[%rd18], %r36;
	add.s64 	%rd19, %rd18, %rd15;
	st.global.u32 	[%rd19], %r36;
	add.s64 	%rd20, %rd19, %rd15;
	st.global.u32 	[%rd20], %r36;
	add.s64 	%rd21, %rd20, %rd15;
	st.global.u32 	[%rd21], %r36;
	add.s64 	%rd22, %rd21, %rd15;
	st.global.u32 	[%rd22], %r36;
	add.s32 	%r49, %r49, 8;
	add.s32 	%r48, %r48, %r7;
	setp.ne.s32 	%p9, %r49, 0;
	@%p9 bra 	$L__BB3_5;
$L__BB3_6:
	setp.eq.s32 	%p10, %r4, 0;
	@%p10 bra 	$L__BB3_14;
	and.b32  	%r13, %r29, 3;
	setp.lt.u32 	%p11, %r4, 4;
	@%p11 bra 	$L__BB3_9;
	mad.lo.s32 	%r37, %r51, %r28, %r1;
	mul.wide.s32 	%rd23, %r37, 4;
	add.s64 	%rd24, %rd1, %rd23;
	mov.b32 	%r38, 2143289344;
	st.global.u32 	[%rd24], %r38;
	mul.wide.s32 	%rd25, %r28, 4;
	add.s64 	%rd26, %rd24, %rd25;
	st.global.u32 	[%rd26], %r38;
	add.s64 	%rd27, %rd26, %rd25;
	st.global.u32 	[%rd27], %r38;
	add.s64 	%rd28, %rd27, %rd25;
	st.global.u32 	[%rd28], %r38;
	add.s32 	%r51, %r51, 4;
$L__BB3_9:
	setp.eq.s32 	%p12, %r13, 0;
	@%p12 bra 	$L__BB3_14;
	setp.eq.s32 	%p13, %r13, 1;
	@%p13 bra 	$L__BB3_12;
	mad.lo.s32 	%r39, %r51, %r28, %r1;
	mul.wide.s32 	%rd29, %r39, 4;
	add.s64 	%rd30, %rd1, %rd29;
	mov.b32 	%r40, 2143289344;
	st.global.u32 	[%rd30], %r40;
	mul.wide.s32 	%rd31, %r28, 4;
	add.s64 	%rd32, %rd30, %rd31;
	st.global.u32 	[%rd32], %r40;
	add.s32 	%r51, %r51, 2;
$L__BB3_12:
	and.b32  	%r41, %r29, 1;
	setp.eq.b32 	%p14, %r41, 1;
	not.pred 	%p15, %p14;
	@%p15 bra 	$L__BB3_14;
	mad.lo.s32 	%r42, %r51, %r28, %r1;
	mul.wide.s32 	%rd33, %r42, 4;
	add.s64 	%rd34, %rd1, %rd33;
	mov.b32 	%r43, 2143289344;
	st.global.u32 	[%rd34], %r43;
$L__BB3_14:
	cvt.rn.f32.u32 	%f42, %r30;
	rcp.rn.f32 	%f43, %f42;
	mov.f32 	%f44, 0f3F800000;
	sub.f32 	%f1, %f44, %f43;
	mad.lo.s32 	%r44, %r34, %r28, %r1;
	mul.wide.s32 	%rd35, %r44, 4;
	add.s64 	%rd36, %rd4, %rd35;
	add.s64 	%rd37, %rd3, %rd35;
	add.s64 	%rd38, %rd2, %rd35;
	ld.global.nc.f32 	%f108, [%rd38];
	ld.global.nc.f32 	%f109, [%rd37];
	ld.global.nc.f32 	%f110, [%rd36];
	add.s32 	%r56, %r30, -1;
	sub.s32 	%r54, %r34, %r29;
	mad.lo.s32 	%r53, %r28, %r3, %r1;
	mov.f32 	%f120, 0f00000000;
	mov.f32 	%f121, 0f7FC00000;
	mov.f32 	%f119, %f120;
	mov.f32 	%f118, %f120;
	mov.f32 	%f117, %f120;
$L__BB3_15:
	mov.f32 	%f7, %f110;
	mov.f32 	%f6, %f109;
	mov.f32 	%f5, %f108;
	mul.wide.s32 	%rd39, %r53, 4;
	add.s64 	%rd40, %rd4, %rd39;
	ld.global.nc.f32 	%f110, [%rd40];
	add.s64 	%rd41, %rd3, %rd39;
	ld.global.nc.f32 	%f109, [%rd41];
	add.s64 	%rd42, %rd2, %rd39;
	ld.global.nc.f32 	%f108, [%rd42];
	abs.f32 	%f45, %f110;
	setp.num.f32 	%p16, %f45, %f45;
	abs.f32 	%f46, %f109;
	setp.num.f32 	%p17, %f46, %f46;
	and.pred  	%p18, %p16, %p17;
	abs.f32 	%f48, %f108;
	setp.num.f32 	%p19, %f48, %f48;
	and.pred  	%p20, %p18, %p19;
	@%p20 bra 	$L__BB3_17;
	add.s64 	%rd44, %rd1, %rd39;
	st.global.f32 	[%rd44], %f121;
	bra.uni 	$L__BB3_26;
$L__BB3_17:
	abs.f32 	%f50, %f7;
	setp.nan.f32 	%p21, %f50, %f50;
	abs.f32 	%f51, %f6;
	setp.nan.f32 	%p22, %f51, %f51;
	or.pred  	%p23, %p21, %p22;
	abs.f32 	%f53, %f5;
	setp.nan.f32 	%p24, %f53, %f53;
	or.pred  	%p25, %p23, %p24;
	@%p25 bra 	$L__BB3_26;
	sub.f32 	%f55, %f110, %f7;
	sub.f32 	%f57, %f6, %f109;
	setp.gt.f32 	%p26, %f55, 0f00000000;
	setp.gt.f32 	%p27, %f55, %f57;
	selp.f32 	%f59, %f55, 0f00000000, %p27;
	selp.f32 	%f16, %f59, 0f00000000, %p26;
	setp.gt.f32 	%p28, %f57, 0f00000000;
	setp.gt.f32 	%p29, %f57, %f55;
	selp.f32 	%f60, %f57, 0f00000000, %p29;
	selp.f32 	%f17, %f60, 0f00000000, %p28;
	setp.lt.s32 	%p30, %r56, 1;
	@%p30 bra 	$L__BB3_23;
	add.f32 	%f88, %f118, %f16;
	sub.f32 	%f89, %f88, %f118;
	sub.f32 	%f90, %f88, %f89;
	sub.f32 	%f91, %f118, %f90;
	sub.f32 	%f92, %f16, %f89;
	add.f32 	%f93, %f92, %f91;
	add.f32 	%f94, %f117, %f93;
	add.f32 	%f18, %f118, %f94;
	sub.f32 	%f95, %f18, %f118;
	sub.f32 	%f117, %f94, %f95;
	add.f32 	%f96, %f120, %f17;
	sub.f32 	%f97, %f96, %f120;
	sub.f32 	%f98, %f96, %f97;
	sub.f32 	%f99, %f120, %f98;
	sub.f32 	%f100, %f17, %f97;
	add.f32 	%f101, %f100, %f99;
	add.f32 	%f102, %f119, %f101;
	add.f32 	%f20, %f120, %f102;
	sub.f32 	%f103, %f20, %f120;
	sub.f32 	%f119, %f102, %f103;
	add.s32 	%r56, %r56, -1;
	setp.ne.s32 	%p32, %r56, 0;
	mov.f32 	%f118, %f18;
	mov.f32 	%f120, %f20;
	@%p32 bra 	$L__BB3_26;
	add.f32 	%f22, %f18, %f117;
	add.f32 	%f23, %f20, %f119;
	add.f32 	%f24, %f22, %f23;
	setp.leu.f32 	%p33, %f24, 0f00000000;
	mov.f32 	%f121, 0f00000000;
	@%p33 bra 	$L__BB3_22;
	sub.f32 	%f105, %f22, %f23;
	abs.f32 	%f106, %f105;
	div.rn.f32 	%f107, %f106, %f24;
	mul.f32 	%f121, %f107, 0f42C80000;
$L__BB3_22:
	add.s64 	%rd50, %rd1, %rd39;
	st.global.f32 	[%rd50], %f121;
	mov.b32 	%r56, 0;
	mov.f32 	%f118, %f18;
	mov.f32 	%f120, %f20;
	bra.uni 	$L__BB3_26;
$L__BB3_23:
	mul.f32 	%f61, %f1, %f118;
	neg.f32 	%f62, %f61;
	fma.rn.f32 	%f63, %f1, %f118, %f62;
	fma.rn.f32 	%f64, %f1, %f117, %f63;
	add.f32 	%f65, %f61, %f16;
	sub.f32 	%f66, %f65, %f61;
	sub.f32 	%f67, %f65, %f66;
	sub.f32 	%f68, %f61, %f67;
	sub.f32 	%f69, %f16, %f66;
	add.f32 	%f70, %f69, %f68;
	add.f32 	%f71, %f64, %f70;
	add.f32 	%f118, %f65, %f71;
	sub.f32 	%f72, %f118, %f65;
	sub.f32 	%f117, %f71, %f72;
	mul.f32 	%f73, %f1, %f120;
	neg.f32 	%f74, %f73;
	fma.rn.f32 	%f75, %f1, %f120, %f74;
	fma.rn.f32 	%f76, %f1, %f119, %f75;
	add.f32 	%f77, %f73, %f17;
	sub.f32 	%f78, %f77, %f73;
	sub.f32 	%f79, %f77, %f78;
	sub.f32 	%f80, %f73, %f79;
	sub.f32 	%f81, %f17, %f78;
	add.f32 	%f82, %f81, %f80;
	add.f32 	%f83, %f76, %f82;
	add.f32 	%f120, %f77, %f83;
	sub.f32 	%f84, %f120, %f77;
	sub.f32 	%f119, %f83, %f84;
	add.f32 	%f31, %f118, %f117;
	add.f32 	%f32, %f120, %f119;
	add.f32 	%f33, %f31, %f32;
	setp.leu.f32 	%p31, %f33, 0f00000000;
	@%p31 bra 	$L__BB3_25;
	sub.f32 	%f85, %f31, %f32;
	abs.f32 	%f86, %f85;
	div.rn.f32 	%f87, %f86, %f33;
	mul.f32 	%f121, %f87, 0f42C80000;
	add.s64 	%rd48, %rd1, %rd39;
	st.global.f32 	[%rd48], %f121;
	mov.b32 	%r56, 0;
	bra.uni 	$L__BB3_26;
$L__BB3_25:
	add.s64 	%rd46, %rd1, %rd39;
	st.global.f32 	[%rd46], %f121;
	mov.b32 	%r56, 0;
$L__BB3_26:
	add.s32 	%r54, %r54, 1;
	add.s32 	%r53, %r53, %r28;
	setp.ne.s32 	%p34, %r54, -1;
	@%p34 bra 	$L__BB3_15;
$L__BB3_27:
	ret;

}


// ===== COMPILED SASS (sm_100) =====

	.target	sm_100

	.elftype	@"ET_EXEC"


//--------------------- .note.nv.tkinfo           --------------------------
	.section	.note.nv.tkinfo,"",@"SHT_NOTE"
	.sectionflags	@"SHF_NOTE_NV_TKINFO"
	.tkinfo
        /*0018*/ 	.word	0x00000002
        /*0030*/ 	.string	""
        /*0030*/ 	.string	"ptxas"
        /*0030*/ 	.string	"Cuda compilation tools, release 13.0, V13.0.88"
        /*0030*/ 	.string	"Build cuda_13.0.r13.0/compiler.36424714_0"
        /*0030*/ 	.string	"-arch sm_100 -m 64 "



//--------------------- .note.nv.cuinfo           --------------------------
	.section	.note.nv.cuinfo,"",@"SHT_NOTE"
	.sectionflags	@"SHF_NOTE_NV_CUINFO"
        /*0018*/ 	.short	0x0002
        /*001a*/ 	.short	0x0064
        /*001c*/ 	.short	0x0082
	.zero		2


//--------------------- .nv.info                  --------------------------
	.section	.nv.info,"",@"SHT_CUDA_INFO"
	.align	4


	//----- nvinfo : EIATTR_REGCOUNT
	.align		4
        /*0000*/ 	.byte	0x04, 0x2f
        /*0002*/ 	.short	(.L_1 - .L_0)
	.align		4
.L_0:
        /*0004*/ 	.word	index@(dx_batch_f32)
        /*0008*/ 	.word	0x00000025


	//----- nvinfo : EIATTR_FRAME_SIZE
	.align		4
.L_1:
        /*000c*/ 	.byte	0x04, 0x11
        /*000e*/ 	.short	(.L_3 - .L_2)
	.align		4
.L_2:
        /*0010*/ 	.word	index@($__internal_7_$__cuda_sm20_div_rn_f64_full)
        /*0014*/ 	.word	0x00000000


	//----- nvinfo : EIATTR_FRAME_SIZE
	.align		4
.L_3:
        /*0018*/ 	.byte	0x04, 0x11
        /*001a*/ 	.short	(.L_5 - .L_4)
	.align		4
.L_4:
        /*001c*/ 	.word	index@($__internal_6_$__cuda_sm20_dblrcp_rn_slowpath_v3)
        /*0020*/ 	.word	0x00000000


	//----- nvinfo : EIATTR_FRAME_SIZE
	.align		4
.L_5:
        /*0024*/ 	.byte	0x04, 0x11
        /*0026*/ 	.short	(.L_7 - .L_6)
	.align		4
.L_6:
        /*0028*/ 	.word	index@(dx_batch_f32)
        /*002c*/ 	.word	0x00000000


	//----- nvinfo : EIATTR_REGCOUNT
	.align		4
.L_7:
        /*0030*/ 	.byte	0x04, 0x2f
        /*0032*/ 	.short	(.L_9 - .L_8)
	.align		4
.L_8:
        /*0034*/ 	.word	index@(dx_many_series_one_param_time_major_f32)
        /*0038*/ 	.word	0x00000026


	//----- nvinfo : EIATTR_FRAME_SIZE
	.align		4
.L_9:
        /*003c*/ 	.byte	0x04, 0x11
        /*003e*/ 	.short	(.L_11 - .L_10)
	.align		4
.L_10:
        /*0040*/ 	.word	index@($__internal_5_$__cuda_sm20_div_rn_f64_full)
        /*0044*/ 	.word	0x00000000


	//----- nvinfo : EIATTR_FRAME_SIZE
	.align		4
.L_11:
        /*0048*/ 	.byte	0x04, 0x11
        /*004a*/ 	.short	(.L_13 - .L_12)
	.align		4
.L_12:
        /*004c*/ 	.word	index@($__internal_4_$__cuda_sm20_dblrcp_rn_slowpath_v3)
        /*0050*/ 	.word	0x00000000


	//----- nvinfo : EIATTR_FRAME_SIZE
	.align		4
.L_13:
        /*0054*/ 	.byte	0x04, 0x11
        /*0056*/ 	.short	(.L_15 - .L_14)
	.align		4
.L_14:
        /*0058*/ 	.word	index@(dx_many_series_one_param_time_major_f32)
        /*005c*/ 	.word	0x00000000


	//----- nvinfo : EIATTR_REGCOUNT
	.align		4
.L_15:
        /*0060*/ 	.byte	0x04, 0x2f
        /*0062*/ 	.short	(.L_17 - .L_16)
	.align		4
.L_16:
        /*0064*/ 	.word	index@(dx_batch_f32_fast)
        /*0068*/ 	.word	0x0000001d


	//----- nvinfo : EIATTR_FRAME_SIZE
	.align		4
.L_17:
        /*006c*/ 	.byte	0x04, 0x11
        /*006e*/ 	.short	(.L_19 - .L_18)
	.align		4
.L_18:
        /*0070*/ 	.word	index@($__internal_3_$__cuda_sm3x_div_rn_noftz_f32_slowpath)
        /*0074*/ 	.word	0x00000000


	//----- nvinfo : EIATTR_FRAME_SIZE
	.align		4
.L_19:
        /*0078*/ 	.byte	0x04, 0x11
        /*007a*/ 	.short	(.L_21 - .L_20)
	.align		4
.L_20:
        /*007c*/ 	.word	index@($__internal_2_$__cuda_sm20_rcp_rn_f32_slowpath)
        /*0080*/ 	.word	0x00000000


	//----- nvinfo : EIATTR_FRAME_SIZE
	.align		4
.L_21:
        /*0084*/ 	.byte	0x04, 0x11
        /*0086*/ 	.short	(.L_23 - .L_22)
	.align		4
.L_22:
        /*0088*/ 	.word	index@(dx_batch_f32_fast)
        /*008c*/ 	.word	0x00000000


	//----- nvinfo : EIATTR_REGCOUNT
	.align		4
.L_23:
        /*0090*/ 	.byte	0x04, 0x2f
        /*0092*/ 	.short	(.L_25 - .L_24)
	.align		4
.L_24:
        /*0094*/ 	.word	index@(dx_many_series_one_param_time_major_f32_fast)
        /*0098*/ 	.word	0x00000020


	//----- nvinfo : EIATTR_FRAME_SIZE
	.align		4
.L_25:
        /*009c*/ 	.byte	0x04, 0x11
        /*009e*/ 	.short	(.L_27 - .L_26)
	.align		4
.L_26:
        /*00a0*/ 	.word	index@($__internal_1_$__cuda_sm3x_div_rn_noftz_f32_slowpath)
        /*00a4*/ 	.word	0x00000000


	//----- nvinfo : EIATTR_FRAME_SIZE
	.align		4
.L_27:
        /*00a8*/ 	.byte	0x04, 0x11
        /*00aa*/ 	.short	(.L_29 - .L_28)
	.align		4
.L_28:
        /*00ac*/ 	.word	index@($__internal_0_$__cuda_sm20_rcp_rn_f32_slowpath)
        /*00b0*/ 	.word	0x00000000


	//----- nvinfo : EIATTR_FRAME_SIZE
	.align		4
.L_29:
        /*00b4*/ 	.byte	0x04, 0x11
        /*00b6*/ 	.short	(.L_31 - .L_30)
	.align		4
.L_30:
        /*00b8*/ 	.word	index@(dx_many_series_one_param_time_major_f32_fast)
        /*00bc*/ 	.word	0x00000000


	//----- nvinfo : EIATTR_MIN_STACK_SIZE
	.align		4
.L_31:
        /*00c0*/ 	.byte	0x04, 0x12
        /*00c2*/ 	.short	(.L_33 - .L_32)
	.align		4
.L_32:
        /*00c4*/ 	.word	index@(dx_many_series_one_param_time_major_f32_fast)
        /*00c8*/ 	.word	0x00000000


	//----- nvinfo : EIATTR_MIN_STACK_SIZE
	.align		4
.L_33:
        /*00cc*/ 	.byte	0x04, 0x12
        /*00ce*/ 	.short	(.L_35 - .L_34)
	.align		4
.L_34:
        /*00d0*/ 	.word	index@(dx_batch_f32_fast)
        /*00d4*/ 	.word	0x00000000


	//----- nvinfo : EIATTR_MIN_STACK_SIZE
	.align		4
.L_35:
        /*00d8*/ 	.byte	0x04, 0x12
        /*00da*/ 	.short	(.L_37 - .L_36)
	.align		4
.L_36:
        /*00dc*/ 	.word	index@(dx_many_series_one_param_time_major_f32)
        /*00e0*/ 	.word	0x00000000


	//----- nvinfo : EIATTR_MIN_STACK_SIZE
	.align		4
.L_37:
        /*00e4*/ 	.byte	0x04, 0x12
        /*00e6*/ 	.short	(.L_39 - .L_38)
	.align		4
.L_38:
        /*00e8*/ 	.word	index@(dx_batch_f32)
        /*00ec*/ 	.word	0x00000000
.L_39:


//--------------------- .nv.compat                --------------------------
	.section	.nv.compat,"",@"SHT_CUDA_COMPAT_INFO"
	.align	4
        /*0000*/ 	.byte	0x02, 0x09, 0x00, 0x00, 0x02, 0x02, 0x01, 0x00, 0x02, 0x05, 0x05, 0x00, 0x03, 0x07, 0x01, 0x01
        /*0010*/ 	.byte	0x02, 0x03, 0x00, 0x00, 0x02, 0x06, 0x01, 0x00, 0x04, 0x0b, 0x08, 0x00, 0x01, 0x00, 0x00, 0x00
        /*0020*/ 	.byte	0x00, 0x00, 0x00, 0x00


//--------------------- .nv.info.dx_many_series_one_param_time_major_f32_fast --------------------------
	.section	.nv.info.dx_many_series_one_param_time_major_f32_fast,"",@"SHT_CUDA_INFO"
	.sectionflags	@""
	.align	4


	//----- nvinfo : EIATTR_CUDA_API_VERSION
	.align		4
        /*0000*/ 	.byte	0x04, 0x37
        /*0002*/ 	.short	(.L_41 - .L_40)
.L_40:
        /*0004*/ 	.word	0x00000082


	//----- nvinfo : EIATTR_KPARAM_INFO
	.align		4
.L_41:
        /*0008*/ 	.byte	0x04, 0x17
        /*000a*/ 	.short	(.L_43 - .L_42)
.L_42:
        /*000c*/ 	.word	0x00000000
        /*0010*/ 	.short	0x0007
        /*0012*/ 	.short	0x0030
        /*0014*/ 	.byte	0x00, 0xf5, 0x21, 0x00


	//----- nvinfo : EIATTR_KPARAM_INFO
	.align		4
.L_43:
        /*0018*/ 	.byte	0x04, 0x17
        /*001a*/ 	.short	(.L_45 - .L_44)
.L_44:
        /*001c*/ 	.word	0x00000000
        /*0020*/ 	.short	0x0006
        /*0022*/ 	.short	0x0028
        /*0024*/ 	.byte	0x00, 0xf5, 0x21, 0x00


	//----- nvinfo : EIATTR_KPARAM_INFO
	.align		4
.L_45:
        /*0028*/ 	.byte	0x04, 0x17
        /*002a*/ 	.short	(.L_47 - .L_46)
.L_46:
        /*002c*/ 	.word	0x00000000
        /*0030*/ 	.short	0x0005
        /*0032*/ 	.short	0x0020
        /*0034*/ 	.byte	0x00, 0xf0, 0x11, 0x00


	//----- nvinfo : EIATTR_KPARAM_INFO
	.align		4
.L_47:
        /*0038*/ 	.byte	0x04, 0x17
        /*003a*/ 	.short	(.L_49 - .L_48)
.L_48:
        /*003c*/ 	.word	0x00000000
        /*0040*/ 	.short	0x0004
        /*0042*/ 	.short	0x001c
        /*0044*/ 	.byte	0x00, 0xf0, 0x11, 0x00


	//----- nvinfo : EIATTR_KPARAM_INFO
	.align		4
.L_49:
        /*0048*/ 	.byte	0x04, 0x17
        /*004a*/ 	.short	(.L_51 - .L_50)
.L_50:
        /*004c*/ 	.word	0x00000000
        /*0050*/ 	.short	0x0003
        /*0052*/ 	.short	0x0018
        /*0054*/ 	.byte	0x00, 0xf0, 0x11, 0x00


	//----- nvinfo : EIATTR_KPARAM_INFO
	.align		4
.L_51:
        /*0058*/ 	.byte	0x04, 0x17
        /*005a*/ 	.short	(.L_53 - .L_52)
.L_52:
        /*005c*/ 	.word	0x00000000
        /*0060*/ 	.short	0x0002
        /*0062*/ 	.short	0x0010
        /*0064*/ 	.byte	0x00, 0xf5, 0x21, 0x00


	//----- nvinfo : EIATTR_KPARAM_INFO
	.align		4
.L_53:
        /*0068*/ 	.byte	0x04, 0x17
        /*006a*/ 	.short	(.L_55 - .L_54)
.L_54:
        /*006c*/ 	.word	0x00000000
        /*0070*/ 	.short	0x0001
        /*0072*/ 	.short	0x0008
        /*0074*/ 	.byte	0x00, 0xf5, 0x21, 0x00


	//----- nvinfo : EIATTR_KPARAM_INFO
	.align		4
.L_55:
        /*0078*/ 	.byte	0x04, 0x17
        /*007a*/ 	.short	(.L_57 - .L_56)
.L_56:
        /*007c*/ 	.word	0x00000000
        /*0080*/ 	.short	0x0000
        /*0082*/ 	.short	0x0000
        /*0084*/ 	.byte	0x00, 0xf5, 0x21, 0x00


	//----- nvinfo : EIATTR_SPARSE_MMA_MASK
	.align		4
.L_57:
        /*0088*/ 	.byte	0x03, 0x50
        /*008a*/ 	.short	0x0000


	//----- nvinfo : EIATTR_MAXREG_COUNT
	.align		4
        /*008c*/ 	.byte	0x03, 0x1b
        /*008e*/ 	.short	0x00ff


	//----- nvinfo : EIATTR_MERCURY_ISA_VERSION
	.align		4
        /*0090*/ 	.byte	0x03, 0x5f
        /*0092*/ 	.short	0x0101


	//----- nvinfo : EIATTR_VRC_CTA_INIT_COUNT
	.align		4
        /*0094*/ 	.byte	0x02, 0x4a
	.zero		1
	.zero		1


	//----- nvinfo : EIATTR_EXIT_INSTR_OFFSETS
	.align		4
        /*0098*/ 	.byte	0x04, 0x1c
        /*009a*/ 	.short	(.L_59 - .L_58)


	//   ....[0]....
.L_58:
        /*009c*/ 	.word	0x00000090


	//   ....[1]....
        /*00a0*/ 	.word	0x00000120


	//   ....[2]....
        /*00a4*/ 	.word	0x00001110


	//----- nvinfo : EIATTR_CRS_STACK_SIZE
	.align		4
.L_59:
        /*00a8*/ 	.byte	0x04, 0x1e
        /*00aa*/ 	.short	(.L_61 - .L_60)
.L_60:
        /*00ac*/ 	.word	0x00000000


	//----- nvinfo : EIATTR_CBANK_PARAM_SIZE
	.align		4
.L_61:
        /*00b0*/ 	.byte	0x03, 0x19
        /*00b2*/ 	.short	0x0038


	//----- nvinfo : EIATTR_PARAM_CBANK
	.align		4
        /*00b4*/ 	.byte	0x04, 0x0a
        /*00b6*/ 	.short	(.L_63 - .L_62)
	.align		4
.L_62:
        /*00b8*/ 	.word	index@(.nv.constant0.dx_many_series_one_param_time_major_f32_fast)
        /*00bc*/ 	.short	0x0380
        /*00be*/ 	.short	0x0038


	//----- nvinfo : EIATTR_SW_WAR
	.align		4
.L_63:
        /*00c0*/ 	.byte	0x04, 0x36
        /*00c2*/ 	.short	(.L_65 - .L_64)
.L_64:
        /*00c4*/ 	.word	0x00000008
.L_65:


//--------------------- .nv.info.dx_batch_f32_fast --------------------------
	.section	.nv.info.dx_batch_f32_fast,"",@"SHT_CUDA_INFO"
	.sectionflags	@""
	.align	4


	//----- nvinfo : EIATTR_CUDA_API_VERSION
	.align		4
        /*0000*/ 	.byte	0x04, 0x37
        /*0002*/ 	.short	(.L_67 - .L_66)
.L_66:
        /*0004*/ 	.word	0x00000082


	//----- nvinfo : EIATTR_KPARAM_INFO
	.align		4
.L_67:
        /*0008*/ 	.byte	0x04, 0x17
        /*000a*/ 	.short	(.L_69 - .L_68)
.L_68:
        /*000c*/ 	.word	0x00000000
        /*0010*/ 	.short	0x0008
        /*0012*/ 	.short	0x0038
        /*0014*/ 	.byte	0x00, 0xf5, 0x21, 0x00


	//----- nvinfo : EIATTR_KPARAM_INFO
	.align		4
.L_69:
        /*0018*/ 	.byte	0x04, 0x17
        /*001a*/ 	.short	(.L_71 - .L_70)
.L_70:
        /*001c*/ 	.word	0x00000000
        /*0020*/ 	.short	0x0007
        /*0022*/ 	.short	0x0030
        /*0024*/ 	.byte	0x00, 0xf0, 0x11, 0x00


	//----- nvinfo : EIATTR_KPARAM_INFO
	.align		4
.L_71:
        /*0028*/ 	.byte	0x04, 0x17
        /*002a*/ 	.short	(.L_73 - .L_72)
.L_72:
        /*002c*/ 	.word	0x00000000
        /*0030*/ 	.short	0x0006
        /*0032*/ 	.short	0x002c
        /*0034*/ 	.byte	0x00, 0xf0, 0x11, 0x00


	//----- nvinfo : EIATTR_KPARAM_INFO
	.align		4
.L_73:
        /*0038*/ 	.byte	0x04, 0x17
        /*003a*/ 	.short	(.L_75 - .L_74)
.L_74:
        /*003c*/ 	.word	0x00000000
        /*0040*/ 	.short	0x0005
        /*0042*/ 	.short	0x0028
        /*0044*/ 	.byte	0x00, 0xf0, 0x11, 0x00


	//----- nvinfo : EIATTR_KPARAM_INFO
	.align		4
.L_75:
        /*0048*/ 	.byte	0x04, 0x17
        /*004a*/ 	.short	(.L_77 - .L_76)
.L_76:
        /*004c*/ 	.word	0x00000000
        /*0050*/ 	.short	0x0004
        /*0052*/ 	.short	0x0020
        /*0054*/ 	.byte	0x00, 0xf5, 0x21, 0x00


	//----- nvinfo : EIATTR_KPARAM_INFO
	.align		4
.L_77:
        /*0058*/ 	.byte	0x04, 0x17
        /*005a*/ 	.short	(.L_79 - .L_78)
.L_78:
        /*005c*/ 	.word	0x00000000
        /*0060*/ 	.short	0x0003
        /*0062*/ 	.short	0x0018
        /*0064*/ 	.byte	0x00, 0xf5, 0x21, 0x00


	//----- nvinfo : EIATTR_KPARAM_INFO
	.align		4
.L_79:
        /*0068*/ 	.byte	0x04, 0x17
        /*006a*/ 	.short	(.L_81 - .L_80)
.L_80:
        /*006c*/ 	.word	0x00000000
        /*0070*/ 	.short	0x0002
        /*0072*/ 	.short	0x0010
        /*0074*/ 	.byte	0x00, 0xf5, 0x21, 0x00


	//----- nvinfo : EIATTR_KPARAM_INFO
	.align		4
.L_81:
        /*0078*/ 	.byte	0x04, 0x17
        /*007a*/ 	.short	(.L_83 - .L_82)
.L_82:
        /*007c*/ 	.word	0x00000000
        /*0080*/ 	.short	0x0001
        /*0082*/ 	.short	0x0008
        /*0084*/ 	.byte	0x00, 0xf5, 0x21, 0x00


	//----- nvinfo : EIATTR_KPARAM_INFO
	.align		4
.L_83:
        /*0088*/ 	.byte	0x04, 0x17
        /*008a*/ 	.short	(.L_85 - .L_84)
.L_84:
        /*008c*/ 	.word	0x00000000
        /*0090*/ 	.short	0x0000
        /*0092*/ 	.short	0x0000
        /*0094*/ 	.byte	0x00, 0xf5, 0x21, 0x00


	//----- nvinfo : EIATTR_SPARSE_MMA_MASK
	.align		4
.L_85:
        /*0098*/ 	.byte	0x03, 0x50
        /*009a*/ 	.short	0x0000


	//----- nvinfo : EIATTR_MAXREG_COUNT
	.align		4
        /*009c*/ 	.byte	0x03, 0x1b
        /*009e*/ 	.short	0x00ff


	//----- nvinfo : EIATTR_MERCURY_ISA_VERSION
	.align		4
        /*00a0*/ 	.byte	0x03, 0x5f
        /*00a2*/ 	.short	0x0101


	//----- nvinfo : EIATTR_VRC_CTA_INIT_COUNT
	.align		4
        /*00a4*/ 	.byte	0x02, 0x4a
	.zero		1
	.zero		1


	//----- nvinfo : EIATTR_EXIT_INSTR_OFFSETS
	.align		4
        /*00a8*/ 	.byte	0x04, 0x1c
        /*00aa*/ 	.short	(.L_87 - .L_86)


	//   ....[0]....
.L_86:
        /*00ac*/ 	.word	0x00000070


	//   ....[1]....
        /*00b0*/ 	.word	0x00000670


	//   ....[2]....
        /*00b4*/ 	.word	0x000011b0


	//----- nvinfo : EIATTR_CRS_STACK_SIZE
	.align		4
.L_87:
        /*00b8*/ 	.byte	0x04, 0x1e
        /*00ba*/ 	.short	(.L_89 - .L_88)
.L_88:
        /*00bc*/ 	.word	0x00000000


	//----- nvinfo : EIATTR_CBANK_PARAM_SIZE
	.align		4
.L_89:
        /*00c0*/ 	.byte	0x03, 0x19
        /*00c2*/ 	.short	0x0040


	//----- nvinfo : EIATTR_PARAM_CBANK
	.align		4
        /*00c4*/ 	.byte	0x04, 0x0a
        /*00c6*/ 	.short	(.L_91 - .L_90)
	.align		4
.L_90:
        /*00c8*/ 	.word	index@(.nv.constant0.dx_batch_f32_fast)
        /*00cc*/ 	.short	0x0380
        /*00ce*/ 	.short	0x0040


	//----- nvinfo : EIATTR_SW_WAR
	.align		4
.L_91:
        /*00d0*/ 	.byte	0x04, 0x36
        /*00d2*/ 	.short	(.L_93 - .L_92)
.L_92:
        /*00d4*/ 	.word	0x00000008
.L_93:


//--------------------- .nv.info.dx_many_series_one_param_time_major_f32 --------------------------
	.section	.nv.info.dx_many_series_one_param_time_major_f32,"",@"SHT_CUDA_INFO"
	.sectionflags	@""
	.align	4


	//----- nvinfo : EIATTR_CUDA_API_VERSION
	.align		4
        /*0000*/ 	.byte	0x04, 0x37
        /*0002*/ 	.short	(.L_95 - .L_94)
.L_94:
        /*0004*/ 	.word	0x00000082


	//----- nvinfo : EIATTR_KPARAM_INFO
	.align		4
.L_95:
        /*0008*/ 	.byte	0x04, 0x17
        /*000a*/ 	.short	(.L_97 - .L_96)
.L_96:
        /*000c*/ 	.word	0x00000000
        /*0010*/ 	.short	0x0007
        /*0012*/ 	.short	0x0030
        /*0014*/ 	.byte	0x00, 0xf5, 0x21, 0x00


	//----- nvinfo : EIATTR_KPARAM_INFO
	.align		4
.L_97:
        /*0018*/ 	.byte	0x04, 0x17
        /*001a*/ 	.short	(.L_99 - .L_98)
.L_98:
        /*001c*/ 	.word	0x00000000
        /*0020*/ 	.short	0x0006
        /*0022*/ 	.short	0x0028
        /*0024*/ 	.byte	0x00, 0xf5, 0x21, 0x00


	//----- nvinfo : EIATTR_KPARAM_INFO
	.align		4
.L_99:
        /*0028*/ 	.byte	0x04, 0x17
        /*002a*/ 	.short	(.L_101 - .L_100)
.L_100:
        /*002c*/ 	.word	0x00000000
        /*0030*/ 	.short	0x0005
        /*0032*/ 	.short	0x0020
        /*0034*/ 	.byte	0x00, 0xf0, 0x11, 0x00


	//----- nvinfo : EIATTR_KPARAM_INFO
	.align		4
.L_101:
        /*0038*/ 	.byte	0x04, 0x17
        /*003a*/ 	.short	(.L_103 - .L_102)
.L_102:
        /*003c*/ 	.word	0x00000000
        /*0040*/ 	.short	0x0004
        /*0042*/ 	.short	0x001c
        /*0044*/ 	.byte	0x00, 0xf0, 0x11, 0x00


	//----- nvinfo : EIATTR_KPARAM_INFO
	.align		4
.L_103:
        /*0048*/ 	.byte	0x04, 0x17
        /*004a*/ 	.short	(.L_105 - .L_104)
.L_104:
        /*004c*/ 	.word	0x00000000
        /*0050*/ 	.short	0x0003
        /*0052*/ 	.short	0x0018
        /*0054*/ 	.byte	0x00, 0xf0, 0x11, 0x00


	//----- nvinfo : EIATTR_KPARAM_INFO
	.align		4
.L_105:
        /*0058*/ 	.byte	0x04, 0x17
        /*005a*/ 	.short	(.L_107 - .L_106)
.L_106:
        /*005c*/ 	.word	0x00000000
        /*0060*/ 	.short	0x0002
        /*0062*/ 	.short	0x0010
        /*0064*/ 	.byte	0x00, 0xf5, 0x21, 0x00


	//----- nvinfo : EIATTR_KPARAM_INFO
	.align		4
.L_107:
        /*0068*/ 	.byte	0x04, 0x17
        /*006a*/ 	.short	(.L_109 - .L_108)
.L_108:
        /*006c*/ 	.word	0x00000000
        /*0070*/ 	.short	0x0001
        /*0072*/ 	.short	0x0008
        /*0074*/ 	.byte	0x00, 0xf5, 0x21, 0x00


	//----- nvinfo : EIATTR_KPARAM_INFO
	.align		4
.L_109:
        /*0078*/ 	.byte	0x04, 0x17
        /*007a*/ 	.short	(.L_111 - .L_110)
.L_110:
        /*007c*/ 	.word	0x00000000
        /*0080*/ 	.short	0x0000
        /*0082*/ 	.short	0x0000
        /*0084*/ 	.byte	0x00, 0xf5, 0x21, 0x00


	//----- nvinfo : EIATTR_SPARSE_MMA_MASK
	.align		4
.L_111:
        /*0088*/ 	.byte	0x03, 0x50
        /*008a*/ 	.short	0x0000


	//----- nvinfo : EIATTR_MAXREG_COUNT
	.align		4
        /*008c*/ 	.byte	0x03, 0x1b
        /*008e*/ 	.short	0x00ff


	//----- nvinfo : EIATTR_MERCURY_ISA_VERSION
	.align		4
        /*0090*/ 	.byte	0x03, 0x5f
        /*0092*/ 	.short	0x0101


	//----- nvinfo : EIATTR_VRC_CTA_INIT_COUNT
	.align		4
        /*0094*/ 	.byte	0x02, 0x4a
	.zero		1
	.zero		1


	//----- nvinfo : EIATTR_EXIT_INSTR_OFFSETS
	.align		4
        /*0098*/ 	.byte	0x04, 0x1c
        /*009a*/ 	.short	(.L_113 - .L_112)


	//   ....[0]....
.L_112:
        /*009c*/ 	.word	0x00000070


	//   ....[1]....
        /*00a0*/ 	.word	0x000004f0


	//   ....[2]....
        /*00a4*/ 	.word	0x00000560


	//   ....[3]....
        /*00a8*/ 	.word	0x00001840


	//----- nvinfo : EIATTR_CRS_STACK_SIZE
	.align		4
.L_113:
        /*00ac*/ 	.byte	0x04, 0x1e
        /*00ae*/ 	.short	(.L_115 - .L_114)
.L_114:
        /*00b0*/ 	.word	0x00000000


	//----- nvinfo : EIATTR_CBANK_PARAM_SIZE
	.align		4
.L_115:
        /*00b4*/ 	.byte	0x03, 0x19
        /*00b6*/ 	.short	0x0038


	//----- nvinfo : EIATTR_PARAM_CBANK
	.align		4
        /*00b8*/ 	.byte	0x04, 0x0a
        /*00ba*/ 	.short	(.L_117 - .L_116)
	.align		4
.L_116:
        /*00bc*/ 	.word	index@(.nv.constant0.dx_many_series_one_param_time_major_f32)
        /*00c0*/ 	.short	0x0380
        /*00c2*/ 	.short	0x0038


	//----- nvinfo : EIATTR_SW_WAR
	.align		4
.L_117:
        /*00c4*/ 	.byte	0x04, 0x36
        /*00c6*/ 	.short	(.L_119 - .L_118)
.L_118:
        /*00c8*/ 	.word	0x00000008
.L_119:


//--------------------- .nv.info.dx_batch_f32     --------------------------
	.section	.nv.info.dx_batch_f32,"",@"SHT_CUDA_INFO"
	.sectionflags	@""
	.align	4


	//----- nvinfo : EIATTR_CUDA_API_VERSION
	.align		4
        /*0000*/ 	.byte	0x04, 0x37
        /*0002*/ 	.short	(.L_121 - .L_120)
.L_120:
        /*0004*/ 	.word	0x00000082


	//----- nvinfo : EIATTR_KPARAM_INFO
	.align		4
.L_121:
        /*0008*/ 	.byte	0x04, 0x17
        /*000a*/ 	.short	(.L_123 - .L_122)
.L_122:
        /*000c*/ 	.word	0x00000000
        /*0010*/ 	.short	0x0008
        /*0012*/ 	.short	0x0038
        /*0014*/ 	.byte	0x00, 0xf5, 0x21, 0x00


	//----- nvinfo : EIATTR_KPARAM_INFO
	.align		4
.L_123:
        /*0018*/ 	.byte	0x04, 0x17
        /*001a*/ 	.short	(.L_125 - .L_124)
.L_124:
        /*001c*/ 	.word	0x00000000
        /*0020*/ 	.short	0x0007
        /*0022*/ 	.short	0x0030
        /*0024*/ 	.byte	0x00, 0xf0, 0x11, 0x00


	//----- nvinfo : EIATTR_KPARAM_INFO
	.align		4
.L_125:
        /*0028*/ 	.byte	0x04, 0x17
        /*002a*/ 	.short	(.L_127 - .L_126)
.L_126:
        /*002c*/ 	.word	0x00000000
        /*0030*/ 	.short	0x0006
        /*0032*/ 	.short	0x002c
        /*0034*/ 	.byte	0x00, 0xf0, 0x11, 0x00


	//----- nvinfo : EIATTR_KPARAM_INFO
	.align		4
.L_127:
        /*0038*/ 	.byte	0x04, 0x17
        /*003a*/ 	.short	(.L_129 - .L_128)
.L_128:
        /*003c*/ 	.word	0x00000000
        /*0040*/ 	.short	0x0005
        /*0042*/ 	.short	0x0028
        /*0044*/ 	.byte	0x00, 0xf0, 0x11, 0x00


	//----- nvinfo : EIATTR_KPARAM_INFO
	.align		4
.L_129:
        /*0048*/ 	.byte	0x04, 0x17
        /*004a*/ 	.short	(.L_131 - .L_130)
.L_130:
        /*004c*/ 	.word	0x00000000
        /*0050*/ 	.short	0x0004
        /*0052*/ 	.short	0x0020
        /*0054*/ 	.byte	0x00, 0xf5, 0x21, 0x00


	//----- nvinfo : EIATTR_KPARAM_INFO
	.align		4
.L_131:
        /*0058*/ 	.byte	0x04, 0x17
        /*005a*/ 	.short	(.L_133 - .L_132)
.L_132:
        /*005c*/ 	.word	0x00000000
        /*0060*/ 	.short	0x0003
        /*0062*/ 	.short	0x0018
        /*0064*/ 	.byte	0x00, 0xf5, 0x21, 0x00


	//----- nvinfo : EIATTR_KPARAM_INFO
	.align		4
.L_133:
        /*0068*/ 	.byte	0x04, 0x17
        /*006a*/ 	.short	(.L_135 - .L_134)
.L_134:
        /*006c*/ 	.word	0x00000000
        /*0070*/ 	.short	0x0002
        /*0072*/ 	.short	0x0010
        /*0074*/ 	.byte	0x00, 0xf5, 0x21, 0x00


	//----- nvinfo : EIATTR_KPARAM_INFO
	.align		4
.L_135:
        /*0078*/ 	.byte	0x04, 0x17
        /*007a*/ 	.short	(.L_137 - .L_136)
.L_136:
        /*007c*/ 	.word	0x00000000
        /*0080*/ 	.short	0x0001
        /*0082*/ 	.short	0x0008
        /*0084*/ 	.byte	0x00, 0xf5, 0x21, 0x00


	//----- nvinfo : EIATTR_KPARAM_INFO
	.align		4
.L_137:
        /*0088*/ 	.byte	0x04, 0x17
        /*008a*/ 	.short	(.L_139 - .L_138)
.L_138:
        /*008c*/ 	.word	0x00000000
        /*0090*/ 	.short	0x0000
        /*0092*/ 	.short	0x0000
        /*0094*/ 	.byte	0x00, 0xf5, 0x21, 0x00


	//----- nvinfo : EIATTR_SPARSE_MMA_MASK
	.align		4
.L_139:
        /*0098*/ 	.byte	0x03, 0x50
        /*009a*/ 	.short	0x0000


	//----- nvinfo : EIATTR_MAXREG_COUNT
	.align		4
        /*009c*/ 	.byte	0x03, 0x1b
        /*009e*/ 	.short	0x00ff


	//----- nvinfo : EIATTR_MERCURY_ISA_VERSION
	.align		4
        /*00a0*/ 	.byte	0x03, 0x5f
        /*00a2*/ 	.short	0x0101


	//----- nvinfo : EIATTR_VRC_CTA_INIT_COUNT
	.align		4
        /*00a4*/ 	.byte	0x02, 0x4a
	.zero		1
	.zero		1


	//----- nvinfo : EIATTR_EXIT_INSTR_OFFSETS
	.align		4
        /*00a8*/ 	.byte	0x04, 0x1c
        /*00aa*/ 	.short	(.L_141 - .L_140)


	//   ....[0]....
.L_140:
        /*00ac*/ 	.word	0x00000070


	//   ....[1]....
        /*00b0*/ 	.word	0x00000610


	//   ....[2]....
        /*00b4*/ 	.word	0x00000670


	//   ....[3]....
        /*00b8*/ 	.word	0x000017e0


	//----- nvinfo : EIATTR_CRS_STACK_SIZE
	.align		4
.L_141:
        /*00bc*/ 	.byte	0x04, 0x1e
        /*00be*/ 	.short	(.L_143 - .L_142)
.L_142:
        /*00c0*/ 	.word	0x00000000


	//----- nvinfo : EIATTR_CBANK_PARAM_SIZE
	.align		4
.L_143:
        /*00c4*/ 	.byte	0x03, 0x19
        /*00c6*/ 	.short	0x0040


	//----- nvinfo : EIATTR_PARAM_CBANK
	.align		4
        /*00c8*/ 	.byte	0x04, 0x0a
        /*00ca*/ 	.short	(.L_145 - .L_144)
	.align		4
.L_144:
        /*00cc*/ 	.word	index@(.nv.constant0.dx_batch_f32)
        /*00d0*/ 	.short	0x0380
        /*00d2*/ 	.short	0x0040


	//----- nvinfo : EIATTR_SW_WAR
	.align		4
.L_145:
        /*00d4*/ 	.byte	0x04, 0x36
        /*00d6*/ 	.short	(.L_147 - .L_146)
.L_146:
        /*00d8*/ 	.word	0x00000008
.L_147:


//--------------------- .nv.callgraph             --------------------------
	.section	.nv.callgraph,"",@"SHT_CUDA_CALLGRAPH"
	.align	4
	.sectionentsize	8
	.align		4
        /*0000*/ 	.word	0x00000000
	.align		4
        /*0004*/ 	.word	0xffffffff
	.align		4
        /*0008*/ 	.word	0x00000000
	.align		4
        /*000c*/ 	.word	0xfffffffe
	.align		4
        /*0010*/ 	.word	0x00000000
	.align		4
        /*0014*/ 	.word	0xfffffffd
	.align		4
        /*0018*/ 	.word	0x00000000
	.align		4
        /*001c*/ 	.word	0xfffffffc


//--------------------- .text.dx_many_series_one_param_time_major_f32_fast --------------------------
	.section	.text.dx_many_series_one_param_time_major_f32_fast,"ax",@progbits
	.align	128
        .global         dx_many_series_one_param_time_major_f32_fast
        .type           dx_many_series_one_param_time_major_f32_fast,@function
        .size           dx_many_series_one_param_time_major_f32_fast,(.L_x_149 - dx_many_series_one_param_time_major_f32_fast)
        .other          dx_many_series_one_param_time_major_f32_fast,@"STO_CUDA_ENTRY STV_DEFAULT"
dx_many_series_one_param_time_major_f32_fast:
.text.dx_many_series_one_param_time_major_f32_fast:
[----:B------:R-:W-:Y:S01]  /*0000*/  LDC R1, c[0x0][0x37c] ;  /* 0x0000df00ff017b82 */ /* 0x000fe20000000800 */
[----:B------:R-:W0:Y:S07]  /*0010*/  S2R R3, SR_TID.X ;  /* 0x0000000000037919 */ /* 0x000e2e0000002100 */
[----:B------:R-:W0:Y:S08]  /*0020*/  S2UR UR4, SR_CTAID.X ;  /* 0x00000000000479c3 */ /* 0x000e300000002500 */
[----:B------:R-:W0:Y:S08]  /*0030*/  LDC R4, c[0x0][0x360] ;  /* 0x0000d800ff047b82 */ /* 0x000e300000000800 */
[----:B------:R-:W1:Y:S08]  /*0040*/  LDC R0, c[0x0][0x3a0] ;  /* 0x0000e800ff007b82 */ /* 0x000e700000000800 */
[----:B------:R-:W2:Y:S01]  /*0050*/  LDC R21, c[0x0][0x398] ;  /* 0x0000e600ff157b82 */ /* 0x000ea20000000800 */
[----:B0-----:R-:W-:Y:S01]  /*0060*/  IMAD R4, R4, UR4, R3 ;  /* 0x0000000404047c24 */ /* 0x001fe2000f8e0203 */
[----:B-1----:R-:W-:-:S04]  /*0070*/  ISETP.GE.AND P0, PT, R0, 0x1, PT ;  /* 0x000000010000780c */ /* 0x002fc80003f06270 */
[----:B--2---:R-:W-:-:S13]  /*0080*/  ISETP.GE.OR P0, PT, R4, R21, !P0 ;  /* 0x000000150400720c */ /* 0x004fda0004706670 */
[----:B------:R-:W-:Y:S05]  /*0090*/  @P0 EXIT ;  /* 0x000000000000094d */ /* 0x000fea0003800000 */
[----:B------:R-:W0:Y:S01]  /*00a0*/  LDC.64 R2, c[0x0][0x3a8] ;  /* 0x0000ea00ff027b82 */ /* 0x000e220000000a00 */
[----:B------:R-:W1:Y:S07]  /*00b0*/  LDCU.64 UR6, c[0x0][0x358] ;  /* 0x00006b00ff0677ac */ /* 0x000e6e0008000a00 */
[----:B------:R-:W2:Y:S01]  /*00c0*/  LDC R20, c[0x0][0x39c] ;  /* 0x0000e700ff147b82 */ /* 0x000ea20000000800 */
[----:B0-----:R-:W-:-:S05]  /*00d0*/  IMAD.WIDE R2, R4, 0x4, R2 ;  /* 0x0000000404027825 */ /* 0x001fca00078e0202 */
[----:B-1----:R-:W3:Y:S02]  /*00e0*/  LDG.E.CONSTANT R5, desc[UR6][R2.64] ;  /* 0x0000000602057981 */ /* 0x002ee4000c1e9900 */
[----:B---3--:R-:W-:-:S04]  /*00f0*/  IADD3 R7, PT, PT, R5, 0x1, RZ ;  /* 0x0000000105077810 */ /* 0x008fc80007ffe0ff */
[----:B--2---:R-:W-:-:S04]  /*0100*/  ISETP.GE.AND P0, PT, R7, R20, PT ;  /* 0x000000140700720c */ /* 0x004fc80003f06270 */
[----:B------:R-:W-:-:S13]  /*0110*/  ISETP.LT.OR P0, PT, R5, RZ, P0 ;  /* 0x000000ff0500720c */ /* 0x000fda0000701670 */
[----:B------:R-:W-:Y:S05]  /*0120*/  @P0 EXIT ;  /* 0x000000000000094d */ /* 0x000fea0003800000 */
[----:B------:R-:W-:-:S13]  /*0130*/  ISETP.GE.AND P0, PT, R20, 0x1, PT ;  /* 0x000000011400780c */ /* 0x000fda0003f06270 */
[----:B------:R-:W-:Y:S05]  /*0140*/  @!P0 BRA `(.L_x_0) ;  /* 0x0000000400048947 */ /* 0x000fea0003800000 */
[C---:B------:R-:W-:Y:S01]  /*0150*/  ISETP.GE.U32.AND P0, PT, R20.reuse, 0x8, PT ;  /* 0x000000081400780c */ /* 0x040fe20003f06070 */
[----:B------:R-:W-:Y:S01]  /*0160*/  IMAD.MOV.U32 R6, RZ, RZ, RZ ;  /* 0x000000ffff067224 */ /* 0x000fe200078e00ff */
[----:B------:R-:W-:-:S04]  /*0170*/  LOP3.LUT R28, R20, 0x7, RZ, 0xc0, !PT ;  /* 0x00000007141c7812 */ /* 0x000fc800078ec0ff */
[----:B------:R-:W-:-:S07]  /*0180*/  ISETP.NE.AND P1, PT, R28, RZ, PT ;  /* 0x000000ff1c00720c */ /* 0x000fce0003f25270 */
[----:B------:R-:W-:Y:S06]  /*0190*/  @!P0 BRA `(.L_x_1) ;  /* 0x0000000000648947 */ /* 0x000fec0003800000 */
[----:B------:R-:W0:Y:S01]  /*01a0*/  LDC.64 R2, c[0x0][0x3b0] ;  /* 0x0000ec00ff027b82 */ /* 0x000e220000000a00 */
[----:B------:R-:W-:Y:S02]  /*01b0*/  LOP3.LUT R6, R20, 0x7ffffff8, RZ, 0xc0, !PT ;  /* 0x7ffffff814067812 */ /* 0x000fe400078ec0ff */
[----:B------:R-:W-:-:S03]  /*01c0*/  MOV R27, R4 ;  /* 0x00000004001b7202 */ /* 0x000fc60000000f00 */
[----:B------:R-:W-:-:S07]  /*01d0*/  IMAD.MOV R26, RZ, RZ, -R6 ;  /* 0x000000ffff1a7224 */ /* 0x000fce00078e0a06 */
.L_x_2:
[----:B01----:R-:W-:Y:S01]  /*01e0*/  IMAD.WIDE R22, R27, 0x4, R2 ;  /* 0x000000041b167825 */ /* 0x003fe200078e0202 */
[----:B------:R-:W-:Y:S02]  /*01f0*/  MOV R29, 0x7fc00000 ;  /* 0x7fc00000001d7802 */ /* 0x000fe40000000f00 */
[C---:B------:R-:W-:Y:S01]  /*0200*/  LEA R27, R21.reuse, R27, 0x3 ;  /* 0x0000001b151b7211 */ /* 0x040fe200078e18ff */
[----:B------:R-:W-:Y:S02]  /*0210*/  VIADD R26, R26, 0x8 ;  /* 0x000000081a1a7836 */ /* 0x000fe40000000000 */
[C---:B------:R-:W-:Y:S01]  /*0220*/  IMAD.WIDE R8, R21.reuse, 0x4, R22 ;  /* 0x0000000415087825 */ /* 0x040fe200078e0216 */
[----:B------:R1:W-:Y:S02]  /*0230*/  STG.E desc[UR6][R22.64], R29 ;  /* 0x0000001d16007986 */ /* 0x0003e4000c101906 */
[----:B------:R-:W-:Y:S02]  /*0240*/  ISETP.NE.AND P0, PT, R26, RZ, PT ;  /* 0x000000ff1a00720c */ /* 0x000fe40003f05270 */
[----:B------:R1:W-:Y:S01]  /*0250*/  STG.E desc[UR6][R8.64], R29 ;  /* 0x0000001d08007986 */ /* 0x0003e2000c101906 */
[----:B------:R-:W-:-:S05]  /*0260*/  IMAD.WIDE R10, R21, 0x4, R8 ;  /* 0x00000004150a7825 */ /* 0x000fca00078e0208 */
        /* <DEDUP_REMOVED lines=11> */
[----:B------:R-:W-:Y:S05]  /*0320*/  @P0 BRA `(.L_x_2) ;  /* 0xfffffffc00ac0947 */ /* 0x000fea000383ffff */
.L_x_1:
[----:B------:R-:W-:Y:S05]  /*0330*/  @!P1 BRA `(.L_x_0) ;  /* 0x0000000000889947 */ /* 0x000fea0003800000 */
[----:B------:R-:W-:Y:S02]  /*0340*/  ISETP.GE.U32.AND P0, PT, R28, 0x4, PT ;  /* 0x000000041c00780c */ /* 0x000fe40003f06070 */
[----:B-1----:R-:W-:-:S04]  /*0350*/  LOP3.LUT R14, R20, 0x3, RZ, 0xc0, !PT ;  /* 0x00000003140e7812 */ /* 0x002fc800078ec0ff */
[----:B------:R-:W-:-:S07]  /*0360*/  ISETP.NE.AND P1, PT, R14, RZ, PT ;  /* 0x000000ff0e00720c */ /* 0x000fce0003f25270 */
[----:B------:R-:W-:Y:S06]  /*0370*/  @!P0 BRA `(.L_x_3) ;  /* 0x0000000000308947 */ /* 0x000fec0003800000 */
[----:B------:R-:W0:Y:S01]  /*0380*/  LDC.64 R2, c[0x0][0x3b0] ;  /* 0x0000ec00ff027b82 */ /* 0x000e220000000a00 */
[C---:B------:R-:W-:Y:S01]  /*0390*/  IMAD R9, R6.reuse, R21, R4 ;  /* 0x0000001506097224 */ /* 0x040fe200078e0204 */
[----:B------:R-:W-:Y:S01]  /*03a0*/  IADD3 R6, PT, PT, R6, 0x4, RZ ;  /* 0x0000000406067810 */ /* 0x000fe20007ffe0ff */
[----:B------:R-:W-:Y:S02]  /*03b0*/  IMAD.MOV.U32 R15, RZ, RZ, 0x7fc00000 ;  /* 0x7fc00000ff0f7424 */ /* 0x000fe400078e00ff */
[----:B0-----:R-:W-:-:S05]  /*03c0*/  IMAD.WIDE R2, R9, 0x4, R2 ;  /* 0x0000000409027825 */ /* 0x001fca00078e0202 */
[----:B------:R0:W-:Y:S01]  /*03d0*/  STG.E desc[UR6][R2.64], R15 ;  /* 0x0000000f02007986 */ /* 0x0001e2000c101906 */
[----:B------:R-:W-:-:S05]  /*03e0*/  IMAD.WIDE R8, R21, 0x4, R2 ;  /* 0x0000000415087825 */ /* 0x000fca00078e0202 */
[----:B------:R0:W-:Y:S01]  /*03f0*/  STG.E desc[UR6][R8.64], R15 ;  /* 0x0000000f08007986 */ /* 0x0001e2000c101906 */
[----:B------:R-:W-:-:S05]  /*0400*/  IMAD.WIDE R10, R21, 0x4, R8 ;  /* 0x00000004150a7825 */ /* 0x000fca00078e0208 */
[----:B------:R0:W-:Y:S01]  /*0410*/  STG.E desc[UR6][R10.64], R15 ;  /* 0x0000000f0a007986 */ /* 0x0001e2000c101906 */
[----:B------:R-:W-:-:S05]  /*0420*/  IMAD.WIDE R12, R21, 0x4, R10 ;  /* 0x00000004150c7825 */ /* 0x000fca00078e020a */
[----:B------:R0:W-:Y:S02]  /*0430*/  STG.E desc[UR6][R12.64], R15 ;  /* 0x0000000f0c007986 */ /* 0x0001e4000c101906 */
.L_x_3:
[----:B------:R-:W-:Y:S05]  /*0440*/  @!P1 BRA `(.L_x_0) ;  /* 0x0000000000449947 */ /* 0x000fea0003800000 */
[----:B------:R-:W-:Y:S02]  /*0450*/  LOP3.LUT R20, R20, 0x1, RZ, 0xc0, !PT ;  /* 0x0000000114147812 */ /* 0x000fe400078ec0ff */
[----:B------:R-:W-:Y:S02]  /*0460*/  ISETP.NE.AND P0, PT, R14, 0x1, PT ;  /* 0x000000010e00780c */ /* 0x000fe40003f05270 */
[----:B------:R-:W-:-:S13]  /*0470*/  ISETP.NE.U32.AND P1, PT, R20, 0x1, PT ;  /* 0x000000011400780c */ /* 0x000fda0003f25070 */
[----:B0-----:R-:W0:Y:S01]  /*0480*/  @!P1 LDC.64 R2, c[0x0][0x3b0] ;  /* 0x0000ec00ff029b82 */ /* 0x001e220000000a00 */
[----:B------:R-:W-:Y:S05]  /*0490*/  @!P0 BRA `(.L_x_4) ;  /* 0x0000000000208947 */ /* 0x000fea0003800000 */
[----:B------:R-:W1:Y:S01]  /*04a0*/  LDC.64 R8, c[0x0][0x3b0] ;  /* 0x0000ec00ff087b82 */ /* 0x000e620000000a00 */
[C---:B------:R-:W-:Y:S01]  /*04b0*/  IMAD R11, R6.reuse, R21, R4 ;  /* 0x00000015060b7224 */ /* 0x040fe200078e0204 */
[----:B------:R-:W-:Y:S01]  /*04c0*/  IADD3 R6, PT, PT, R6, 0x2, RZ ;  /* 0x0000000206067810 */ /* 0x000fe20007ffe0ff */
[----:B------:R-:W-:Y:S02]  /*04d0*/  IMAD.MOV.U32 R13, RZ, RZ, 0x7fc00000 ;  /* 0x7fc00000ff0d7424 */ /* 0x000fe400078e00ff */
[----:B-1----:R-:W-:-:S05]  /*04e0*/  IMAD.WIDE R8, R11, 0x4, R8 ;  /* 0x000000040b087825 */ /* 0x002fca00078e0208 */
[----:B------:R1:W-:Y:S01]  /*04f0*/  STG.E desc[UR6][R8.64], R13 ;  /* 0x0000000d08007986 */ /* 0x0003e2000c101906 */
[----:B------:R-:W-:-:S05]  /*0500*/  IMAD.WIDE R10, R21, 0x4, R8 ;  /* 0x00000004150a7825 */ /* 0x000fca00078e0208 */
[----:B------:R1:W-:Y:S02]  /*0510*/  STG.E desc[UR6][R10.64], R13 ;  /* 0x0000000d0a007986 */ /* 0x0003e4000c101906 */
.L_x_4:
[----:B------:R-:W-:Y:S02]  /*0520*/  @!P1 IMAD R21, R6, R21, R4 ;  /* 0x0000001506159224 */ /* 0x000fe400078e0204 */
[----:B-1----:R-:W-:Y:S02]  /*0530*/  @!P1 IMAD.MOV.U32 R9, RZ, RZ, 0x7fc00000 ;  /* 0x7fc00000ff099424 */ /* 0x002fe400078e00ff */
[----:B0-----:R-:W-:-:S05]  /*0540*/  @!P1 IMAD.WIDE R2, R21, 0x4, R2 ;  /* 0x0000000415029825 */ /* 0x001fca00078e0202 */
[----:B------:R2:W-:Y:S02]  /*0550*/  @!P1 STG.E desc[UR6][R2.64], R9 ;  /* 0x0000000902009986 */ /* 0x0005e4000c101906 */
.L_x_0:
[----:B------:R-:W-:-:S04]  /*0560*/  I2FP.F32.U32 R0, R0 ;  /* 0x0000000000007245 */ /* 0x000fc80000201000 */
[----:B0-2---:R-:W-:-:S04]  /*0570*/  IADD3 R2, PT, PT, R0, 0x1800000, RZ ;  /* 0x0180000000027810 */ /* 0x005fc80007ffe0ff */
[----:B------:R-:W-:-:S04]  /*0580*/  LOP3.LUT R2, R2, 0x7f800000, RZ, 0xc0, !PT ;  /* 0x7f80000002027812 */ /* 0x000fc800078ec0ff */
[----:B------:R-:W-:-:S13]  /*0590*/  ISETP.GT.U32.AND P0, PT, R2, 0x1ffffff, PT ;  /* 0x01ffffff0200780c */ /* 0x000fda0003f04070 */
[----:B------:R-:W-:Y:S05]  /*05a0*/  @P0 BRA `(.L_x_5) ;  /* 0x00000000000c0947 */ /* 0x000fea0003800000 */
[----:B------:R-:W-:-:S07]  /*05b0*/  MOV R2, 0x5d0 ;  /* 0x000005d000027802 */ /* 0x000fce0000000f00 */
[----:B-1----:R-:W-:Y:S05]  /*05c0*/  CALL.REL.NOINC `($__internal_0_$__cuda_sm20_rcp_rn_f32_slowpath) ;  /* 0x0000000800d47944 */ /* 0x002fea0003c00000 */
[----:B------:R-:W-:Y:S05]  /*05d0*/  BRA `(.L_x_6) ;  /* 0x0000000000107947 */ /* 0x000fea0003800000 */
.L_x_5:
[----:B------:R-:W0:Y:S02]  /*05e0*/  MUFU.RCP R3, R0 ;  /* 0x0000000000037308 */ /* 0x000e240000001000 */
[----:B0-----:R-:W-:-:S04]  /*05f0*/  FFMA R2, R0, R3, -1 ;  /* 0xbf80000000027423 */ /* 0x001fc80000000003 */
[----:B------:R-:W-:-:S04]  /*0600*/  FADD.FTZ R2, -R2, -RZ ;  /* 0x800000ff02027221 */ /* 0x000fc80000010100 */
[----:B------:R-:W-:-:S07]  /*0610*/  FFMA R6, R3, R2, R3 ;  /* 0x0000000203067223 */ /* 0x000fce0000000003 */
.L_x_6:
[----:B-1----:R-:W0:Y:S01]  /*0620*/  LDC.64 R18, c[0x0][0x388] ;  /* 0x0000e200ff127b82 */ /* 0x002e220000000a00 */
[----:B------:R-:W1:Y:S01]  /*0630*/  LDCU.64 UR8, c[0x0][0x398] ;  /* 0x00007300ff0877ac */ /* 0x000e620008000a00 */
[----:B------:R-:W2:Y:S06]  /*0640*/  LDCU UR4, c[0x0][0x3a0] ;  /* 0x00007400ff0477ac */ /* 0x000eac0008000800 */
[----:B------:R-:W3:Y:S01]  /*0650*/  LDC.64 R20, c[0x0][0x390] ;  /* 0x0000e400ff147b82 */ /* 0x000ee20000000a00 */
[----:B------:R-:W4:Y:S07]  /*0660*/  LDCU UR5, c[0x0][0x398] ;  /* 0x00007300ff0577ac */ /* 0x000f2e0008000800 */
[----:B------:R-:W2:Y:S01]  /*0670*/  LDC.64 R8, c[0x0][0x380] ;  /* 0x0000e000ff087b82 */ /* 0x000ea20000000a00 */
[----:B-1----:R-:W-:-:S04]  /*0680*/  IMAD R3, R5, UR8, R4 ;  /* 0x0000000805037c24 */ /* 0x002fc8000f8e0204 */
[----:B0-----:R-:W-:-:S03]  /*0690*/  IMAD.WIDE R18, R3, 0x4, R18 ;  /* 0x0000000403127825 */ /* 0x001fc600078e0212 */
[----:B------:R-:W0:Y:S02]  /*06a0*/  LDC.64 R16, c[0x0][0x3b0] ;  /* 0x0000ec00ff107b82 */ /* 0x000e240000000a00 */
[----:B------:R-:W5:Y:S01]  /*06b0*/  LDG.E.CONSTANT R2, desc[UR6][R18.64] ;  /* 0x0000000612027981 */ /* 0x000f62000c1e9900 */
[----:B---3--:R-:W-:-:S05]  /*06c0*/  IMAD.WIDE R20, R3, 0x4, R20 ;  /* 0x0000000403147825 */ /* 0x008fca00078e0214 */
[----:B------:R-:W1:Y:S01]  /*06d0*/  LDC.64 R14, c[0x0][0x390] ;  /* 0x0000e400ff0e7b82 */ /* 0x000e620000000a00 */
[----:B--2---:R-:W-:-:S07]  /*06e0*/  IMAD.WIDE R8, R3, 0x4, R8 ;  /* 0x0000000403087825 */ /* 0x004fce00078e0208 */
[----:B------:R-:W2:Y:S01]  /*06f0*/  LDC.64 R12, c[0x0][0x380] ;  /* 0x0000e000ff0c7b82 */ /* 0x000ea20000000a00 */
[----:B------:R-:W5:Y:S07]  /*0700*/  LDG.E.CONSTANT R3, desc[UR6][R20.64] ;  /* 0x0000000614037981 */ /* 0x000f6e000c1e9900 */
[----:B------:R-:W3:Y:S01]  /*0710*/  LDC.64 R10, c[0x0][0x388] ;  /* 0x0000e200ff0a7b82 */ /* 0x000ee20000000a00 */
[----:B------:R-:W-:Y:S01]  /*0720*/  UIADD3 UR4, UPT, UPT, UR4, -0x1, URZ ;  /* 0xffffffff04047890 */ /* 0x000fe2000fffe0ff */
[----:B------:R-:W-:-:S02]  /*0730*/  VIADD R26, R5, -UR9 ;  /* 0x80000009051a7c36 */ /* 0x000fc40008000000 */
[----:B------:R-:W-:Y:S01]  /*0740*/  FADD R5, -R6, 1 ;  /* 0x3f80000006057421 */ /* 0x000fe20000000100 */
[----:B------:R-:W-:Y:S01]  /*0750*/  HFMA2 R6, -RZ, RZ, 0, 0 ;  /* 0x00000000ff067431 */ /* 0x000fe200000001ff */
[----:B------:R4:W5:Y:S01]  /*0760*/  LDG.E.CONSTANT R0, desc[UR6][R8.64] ;  /* 0x0000000608007981 */ /* 0x000962000c1e9900 */
[----:B------:R-:W-:Y:S01]  /*0770*/  IMAD R4, R7, UR8, R4 ;  /* 0x0000000807047c24 */ /* 0x000fe2000f8e0204 */
[----:B------:R-:W-:Y:S01]  /*0780*/  MOV R7, 0x7fc00000 ;  /* 0x7fc0000000077802 */ /* 0x000fe20000000f00 */
[----:B------:R-:W-:Y:S01]  /*0790*/  IMAD.MOV.U32 R22, RZ, RZ, RZ ;  /* 0x000000ffff167224 */ /* 0x000fe200078e00ff */
[----:B------:R-:W-:Y:S02]  /*07a0*/  MOV R23, UR4 ;  /* 0x0000000400177c02 */ /* 0x000fe40008000f00 */
[----:B----4-:R-:W-:-:S07]  /*07b0*/  CS2R R8, SRZ ;  /* 0x0000000000087805 */ /* 0x010fce000001ff00 */
.L_x_17:
[----:B---3--:R-:W-:Y:S01]  /*07c0*/  IMAD.WIDE R20, R4, 0x4, R10 ;  /* 0x0000000404147825 */ /* 0x008fe200078e020a */
[----:B-----5:R-:W-:-:S03]  /*07d0*/  MOV R27, R2 ;  /* 0x00000002001b7202 */ /* 0x020fc60000000f00 */
[C---:B--2-4-:R-:W-:Y:S01]  /*07e0*/  IMAD.WIDE R18, R4.reuse, 0x4, R12 ;  /* 0x0000000404127825 */ /* 0x054fe200078e020c */
[----:B-1----:R1:W2:Y:S03]  /*07f0*/  LDG.E.CONSTANT R2, desc[UR6][R20.64] ;  /* 0x0000000614027981 */ /* 0x0022a6000c1e9900 */
[----:B------:R-:W-:Y:S02]  /*0800*/  IMAD.MOV.U32 R29, RZ, RZ, R0 ;  /* 0x000000ffff1d7224 */ /* 0x000fe400078e0000 */
[----:B------:R-:W3:Y:S01]  /*0810*/  LDG.E.CONSTANT R0, desc[UR6][R18.64] ;  /* 0x0000000612007981 */ /* 0x000ee2000c1e9900 */
[----:B------:R-:W-:Y:S01]  /*0820*/  MOV R28, R3 ;  /* 0x00000003001c7202 */ /* 0x000fe20000000f00 */
[----:B-1----:R-:W-:-:S05]  /*0830*/  IMAD.WIDE R20, R4, 0x4, R14 ;  /* 0x0000000404147825 */ /* 0x002fca00078e020e */
[----:B------:R-:W4:Y:S01]  /*0840*/  LDG.E.CONSTANT R3, desc[UR6][R20.64] ;  /* 0x0000000614037981 */ /* 0x000f22000c1e9900 */
[----:B------:R-:W-:Y:S01]  /*0850*/  IADD3 R26, PT, PT, R26, 0x1, RZ ;  /* 0x000000011a1a7810 */ /* 0x000fe20007ffe0ff */
[----:B------:R-:W-:Y:S03]  /*0860*/  BSSY.RECONVERGENT B0, `(.L_x_7) ;  /* 0x0000088000007945 */ /* 0x000fe60003800200 */
[----:B------:R-:W-:Y:S02]  /*0870*/  ISETP.NE.AND P1, PT, R26, -0x1, PT ;  /* 0xffffffff1a00780c */ /* 0x000fe40003f25270 */
[----:B--2---:R-:W-:-:S04]  /*0880*/  FSETP.NAN.AND P0, PT, |R2|, |R2|, PT ;  /* 0x400000020200720b */ /* 0x004fc80003f08200 */
[----:B---3--:R-:W-:-:S04]  /*0890*/  FSETP.NUM.AND P0, PT, |R0|, |R0|, !P0 ;  /* 0x400000000000720b */ /* 0x008fc80004707200 */
[----:B----4-:R-:W-:-:S13]  /*08a0*/  FSETP.NUM.AND P0, PT, |R3|, |R3|, P0 ;  /* 0x400000030300720b */ /* 0x010fda0000707200 */
[----:B------:R-:W1:Y:S02]  /*08b0*/  @!P0 LDC.64 R24, c[0x0][0x3b0] ;  /* 0x0000ec00ff188b82 */ /* 0x000e640000000a00 */
[----:B-1----:R-:W-:-:S05]  /*08c0*/  @!P0 IMAD.WIDE R24, R4, 0x4, R24 ;  /* 0x0000000404188825 */ /* 0x002fca00078e0218 */
[----:B------:R1:W-:Y:S01]  /*08d0*/  @!P0 STG.E desc[UR6][R24.64], R7 ;  /* 0x0000000718008986 */ /* 0x0003e2000c101906 */
[----:B------:R-:W-:Y:S05]  /*08e0*/  @!P0 BRA `(.L_x_8) ;  /* 0x0000000400fc8947 */ /* 0x000fea0003800000 */
[----:B------:R-:W-:-:S04]  /*08f0*/  FSETP.NAN.AND P0, PT, |R27|, |R27|, PT ;  /* 0x4000001b1b00720b */ /* 0x000fc80003f08200 */
[----:B------:R-:W-:-:S04]  /*0900*/  FSETP.NAN.OR P0, PT, |R29|, |R29|, P0 ;  /* 0x4000001d1d00720b */ /* 0x000fc80000708600 */
[----:B------:R-:W-:-:S13]  /*0910*/  FSETP.NAN.OR P0, PT, |R28|, |R28|, P0 ;  /* 0x4000001c1c00720b */ /* 0x000fda0000708600 */
[----:B------:R-:W-:Y:S05]  /*0920*/  @P0 BRA `(.L_x_8) ;  /* 0x0000000400ec0947 */ /* 0x000fea0003800000 */
[----:B------:R-:W-:Y:S01]  /*0930*/  ISETP.GE.AND P5, PT, R23, 0x1, PT ;  /* 0x000000011700780c */ /* 0x000fe20003fa6270 */
[----:B------:R-:W-:Y:S01]  /*0940*/  FADD R18, R0, -R29 ;  /* 0x8000001d00127221 */ /* 0x000fe20000000000 */
[----:B------:R-:W-:Y:S01]  /*0950*/  FADD R19, -R2, R27 ;  /* 0x0000001b02137221 */ /* 0x000fe20000000100 */
[----:B------:R-:W-:Y:S02]  /*0960*/  FSETP.GT.AND P0, PT, R0, R29, PT ;  /* 0x0000001d0000720b */ /* 0x000fe40003f04000 */
[----:B------:R-:W-:Y:S02]  /*0970*/  FSETP.GT.AND P3, PT, R27, R2, PT ;  /* 0x000000021b00720b */ /* 0x000fe40003f64000 */
[C---:B------:R-:W-:Y:S02]  /*0980*/  FSETP.GT.AND P2, PT, R18.reuse, R19, PT ;  /* 0x000000131200720b */ /* 0x040fe40003f44000 */
[----:B------:R-:W-:Y:S02]  /*0990*/  FSETP.GT.AND P4, PT, R19, R18, PT ;  /* 0x000000121300720b */ /* 0x000fe40003f84000 */
[----:B------:R-:W-:-:S02]  /*09a0*/  FSEL R21, R18, RZ, P2 ;  /* 0x000000ff12157208 */ /* 0x000fc40001000000 */
[----:B------:R-:W-:Y:S02]  /*09b0*/  FSEL R19, R19, RZ, P4 ;  /* 0x000000ff13137208 */ /* 0x000fe40002000000 */
[----:B------:R-:W-:Y:S02]  /*09c0*/  FSEL R21, R21, RZ, P0 ;  /* 0x000000ff15157208 */ /* 0x000fe40000000000 */
[----:B------:R-:W-:Y:S01]  /*09d0*/  FSEL R19, R19, RZ, P3 ;  /* 0x000000ff13137208 */ /* 0x000fe20001800000 */
[----:B------:R-:W-:Y:S06]  /*09e0*/  @!P5 BRA `(.L_x_9) ;  /* 0x0000000000e0d947 */ /* 0x000fec0003800000 */
[----:B-1----:R-:W-:Y:S01]  /*09f0*/  FADD R25, R22, R21 ;  /* 0x0000001516197221 */ /* 0x002fe20000000000 */
[----:B------:R-:W-:Y:S01]  /*0a00*/  FADD R27, R6, R19 ;  /* 0x00000013061b7221 */ /* 0x000fe20000000000 */
[----:B------:R-:W-:Y:S02]  /*0a10*/  VIADD R23, R23, 0xffffffff ;  /* 0xffffffff17177836 */ /* 0x000fe40000000000 */
[----:B------:R-:W-:Y:S01]  /*0a20*/  FADD R18, -R22, R25 ;  /* 0x0000001916127221 */ /* 0x000fe20000000100 */
[----:B------:R-:W-:Y:S02]  /*0a30*/  FADD R20, -R6, R27 ;  /* 0x0000001b06147221 */ /* 0x000fe40000000100 */
[----:B------:R-:W-:Y:S01]  /*0a40*/  ISETP.NE.AND P0, PT, R23, RZ, PT ;  /* 0x000000ff1700720c */ /* 0x000fe20003f05270 */
[----:B------:R-:W-:Y:S01]  /*0a50*/  FADD R25, R25, -R18 ;  /* 0x8000001219197221 */ /* 0x000fe20000000000 */
[----:B------:R-:W-:Y:S01]  /*0a60*/  FADD R27, R27, -R20 ;  /* 0x800000141b1b7221 */ /* 0x000fe20000000000 */
[----:B------:R-:W-:Y:S01]  /*0a70*/  FADD R18, R21, -R18 ;  /* 0x8000001215127221 */ /* 0x000fe20000000000 */
[----:B------:R-:W-:Y:S01]  /*0a80*/  FADD R20, R19, -R20 ;  /* 0x8000001413147221 */ /* 0x000fe20000000000 */
[----:B------:R-:W-:Y:S01]  /*0a90*/  FADD R25, R22, -R25 ;  /* 0x8000001916197221 */ /* 0x000fe20000000000 */
[----:B------:R-:W-:-:S03]  /*0aa0*/  FADD R27, R6, -R27 ;  /* 0x8000001b061b7221 */ /* 0x000fc60000000000 */
[----:B------:R-:W-:Y:S01]  /*0ab0*/  FADD R18, R25, R18 ;  /* 0x0000001219127221 */ /* 0x000fe20000000000 */
[----:B------:R-:W-:-:S03]  /*0ac0*/  FADD R27, R27, R20 ;  /* 0x000000141b1b7221 */ /* 0x000fc60000000000 */
[----:B------:R-:W-:Y:S01]  /*0ad0*/  FADD R9, R9, R18 ;  /* 0x0000001209097221 */ /* 0x000fe20000000000 */
[----:B------:R-:W-:-:S03]  /*0ae0*/  FADD R27, R8, R27 ;  /* 0x0000001b081b7221 */ /* 0x000fc60000000000 */
[----:B------:R-:W-:Y:S01]  /*0af0*/  FADD R20, R22, R9 ;  /* 0x0000000916147221 */ /* 0x000fe20000000000 */
[----:B------:R-:W-:-:S03]  /*0b00*/  FADD R21, R6, R27 ;  /* 0x0000001b06157221 */ /* 0x000fc60000000000 */
[----:B------:R-:W-:Y:S01]  /*0b10*/  FADD R8, -R22, R20 ;  /* 0x0000001416087221 */ /* 0x000fe20000000100 */
[----:B------:R-:W-:Y:S01]  /*0b20*/  FADD R6, -R6, R21 ;  /* 0x0000001506067221 */ /* 0x000fe20000000100 */
[----:B------:R-:W-:Y:S02]  /*0b30*/  MOV R22, R20 ;  /* 0x0000001400167202 */ /* 0x000fe40000000f00 */
[----:B------:R-:W-:Y:S01]  /*0b40*/  FADD R9, R9, -R8 ;  /* 0x8000000809097221 */ /* 0x000fe20000000000 */
[----:B------:R-:W-:Y:S01]  /*0b50*/  FADD R8, R27, -R6 ;  /* 0x800000061b087221 */ /* 0x000fe20000000000 */
[----:B------:R-:W-:Y:S01]  /*0b60*/  MOV R6, R21 ;  /* 0x0000001500067202 */ /* 0x000fe20000000f00 */
[----:B------:R-:W-:Y:S06]  /*0b70*/  @P0 BRA `(.L_x_8) ;  /* 0x0000000400580947 */ /* 0x000fec0003800000 */
[----:B------:R-:W-:Y:S01]  /*0b80*/  FADD R18, R9, R20 ;  /* 0x0000001409127221 */ /* 0x000fe20000000000 */
[----:B------:R-:W-:Y:S01]  /*0b90*/  FADD R23, R8, R21 ;  /* 0x0000001508177221 */ /* 0x000fe20000000000 */
[----:B------:R-:W-:Y:S01]  /*0ba0*/  BSSY.RECONVERGENT B1, `(.L_x_10) ;  /* 0x0000016000017945 */ /* 0x000fe20003800200 */
[----:B------:R-:W-:-:S03]  /*0bb0*/  IMAD.MOV.U32 R7, RZ, RZ, RZ ;  /* 0x000000ffff077224 */ /* 0x000fc600078e00ff */
[----:B------:R-:W-:-:S13]  /*0bc0*/  FSETP.GT.AND P0, PT, R18, -R23, PT ;  /* 0x800000171200720b */ /* 0x000fda0003f04000 */
[----:B------:R-:W-:Y:S05]  /*0bd0*/  @!P0 BRA `(.L_x_11) ;  /* 0x0000000000488947 */ /* 0x000fea0003800000 */
[C-C-:B------:R-:W-:Y:S01]  /*0be0*/  FADD R22, R18.reuse, R23.reuse ;  /* 0x0000001712167221 */ /* 0x140fe20000000000 */
[----:B------:R-:W-:Y:S01]  /*0bf0*/  FADD R7, R18, -R23 ;  /* 0x8000001712077221 */ /* 0x000fe20000000000 */
[----:B------:R-:W-:Y:S02]  /*0c00*/  BSSY.RECONVERGENT B2, `(.L_x_12) ;  /* 0x000000e000027945 */ /* 0x000fe40003800200 */
[----:B------:R-:W1:Y:S08]  /*0c10*/  MUFU.RCP R6, R22 ;  /* 0x0000001600067308 */ /* 0x000e700000001000 */
[----:B------:R-:W2:Y:S01]  /*0c20*/  FCHK P0, |R7|, R22 ;  /* 0x0000001607007302 */ /* 0x000ea20000000200 */
[----:B-1----:R-:W-:-:S04]  /*0c30*/  FFMA R19, -R22, R6, 1 ;  /* 0x3f80000016137423 */ /* 0x002fc80000000106 */
[----:B------:R-:W-:-:S04]  /*0c40*/  FFMA R6, R6, R19, R6 ;  /* 0x0000001306067223 */ /* 0x000fc80000000006 */
[----:B------:R-:W-:-:S04]  /*0c50*/  FFMA R19, |R7|, R6, RZ ;  /* 0x0000000607137223 */ /* 0x000fc800000002ff */
[----:B------:R-:W-:-:S04]  /*0c60*/  FFMA R18, -R22, R19, |R7| ;  /* 0x0000001316127223 */ /* 0x000fc80000000507 */
[----:B------:R-:W-:Y:S01]  /*0c70*/  FFMA R6, R6, R18, R19 ;  /* 0x0000001206067223 */ /* 0x000fe20000000013 */
[----:B--2---:R-:W-:Y:S06]  /*0c80*/  @!P0 BRA `(.L_x_13) ;  /* 0x0000000000148947 */ /* 0x004fec0003800000 */
[----:B------:R-:W-:Y:S01]  /*0c90*/  FADD R7, |R7|, -RZ ;  /* 0x800000ff07077221 */ /* 0x000fe20000000200 */
[----:B------:R-:W-:Y:S02]  /*0ca0*/  MOV R18, R22 ;  /* 0x0000001600127202 */ /* 0x000fe40000000f00 */
[----:B------:R-:W-:-:S07]  /*0cb0*/  MOV R23, 0xcd0 ;  /* 0x00000cd000177802 */ /* 0x000fce0000000f00 */
[----:B0-----:R-:W-:Y:S05]  /*0cc0*/  CALL.REL.NOINC `($__internal_1_$__cuda_sm3x_div_rn_noftz_f32_slowpath) ;  /* 0x0000000400e47944 */ /* 0x001fea0003c00000 */
[----:B------:R-:W-:-:S07]  /*0cd0*/  MOV R6, R7 ;  /* 0x0000000700067202 */ /* 0x000fce0000000f00 */
.L_x_13:
[----:B------:R-:W-:Y:S05]  /*0ce0*/  BSYNC.RECONVERGENT B2 ;  /* 0x0000000000027941 */ /* 0x000fea0003800200 */
.L_x_12:
[----:B------:R-:W-:-:S07]  /*0cf0*/  FMUL R7, R6, 100 ;  /* 0x42c8000006077820 */ /* 0x000fce0000400000 */
.L_x_11:
[----:B------:R-:W-:Y:S05]  /*0d00*/  BSYNC.RECONVERGENT B1 ;  /* 0x0000000000017941 */ /* 0x000fea0003800200 */
.L_x_10:
[----:B0-----:R-:W-:-:S04]  /*0d10*/  IMAD.WIDE R18, R4, 0x4, R16 ;  /* 0x0000000404127825 */ /* 0x001fc800078e0210 */
[----:B------:R-:W-:Y:S01]  /*0d20*/  HFMA2 R23, -RZ, RZ, 0, 0 ;  /* 0x00000000ff177431 */ /* 0x000fe200000001ff */
[----:B------:R-:W-:Y:S01]  /*0d30*/  MOV R6, R21 ;  /* 0x0000001500067202 */ /* 0x000fe20000000f00 */
[----:B------:R-:W-:Y:S01]  /*0d40*/  IMAD.MOV.U32 R22, RZ, RZ, R20 ;  /* 0x000000ffff167224 */ /* 0x000fe200078e0014 */
[----:B------:R4:W-:Y:S01]  /*0d50*/  STG.E desc[UR6][R18.64], R7 ;  /* 0x0000000712007986 */ /* 0x0009e2000c101906 */
[----:B------:R-:W-:Y:S05]  /*0d60*/  BRA `(.L_x_8) ;  /* 0x0000000000dc7947 */ /* 0x000fea0003800000 */
.L_x_9:
[C---:B------:R-:W-:Y:S01]  /*0d70*/  FMUL R18, R5.reuse, R22 ;  /* 0x0000001605127220 */ /* 0x040fe20000400000 */
[----:B------:R-:W-:-:S03]  /*0d80*/  FMUL R20, R5, R6 ;  /* 0x0000000605147220 */ /* 0x000fc60000400000 */
[--C-:B------:R-:W-:Y:S01]  /*0d90*/  FADD R23, R21, R18.reuse ;  /* 0x0000001215177221 */ /* 0x100fe20000000000 */
[C---:B------:R-:W-:Y:S01]  /*0da0*/  FFMA R22, R5.reuse, R22, -R18 ;  /* 0x0000001605167223 */ /* 0x040fe20000000812 */
[C---:B------:R-:W-:Y:S02]  /*0db0*/  FFMA R27, R5.reuse, R6, -R20 ;  /* 0x00000006051b7223 */ /* 0x040fe40000000814 */
[----:B-1----:R-:W-:Y:S01]  /*0dc0*/  FADD R24, -R18, R23 ;  /* 0x0000001712187221 */ /* 0x002fe20000000100 */
[C---:B------:R-:W-:Y:S01]  /*0dd0*/  FFMA R9, R5.reuse, R9, R22 ;  /* 0x0000000905097223 */ /* 0x040fe20000000016 */
[----:B------:R-:W-:Y:S02]  /*0de0*/  FFMA R27, R5, R8, R27 ;  /* 0x00000008051b7223 */ /* 0x000fe4000000001b */
[--C-:B------:R-:W-:Y:S01]  /*0df0*/  FADD R22, R21, -R24.reuse ;  /* 0x8000001815167221 */ /* 0x100fe20000000000 */
[----:B------:R-:W-:Y:S01]  /*0e00*/  FADD R25, R23, -R24 ;  /* 0x8000001817197221 */ /* 0x000fe20000000000 */
[----:B------:R-:W-:-:S03]  /*0e10*/  FADD R21, R19, R20 ;  /* 0x0000001413157221 */ /* 0x000fc60000000000 */
[----:B------:R-:W-:Y:S01]  /*0e20*/  FADD R25, R18, -R25 ;  /* 0x8000001912197221 */ /* 0x000fe20000000000 */
[----:B------:R-:W-:-:S03]  /*0e30*/  FADD R18, -R20, R21 ;  /* 0x0000001514127221 */ /* 0x000fc60000000100 */
[----:B------:R-:W-:Y:S01]  /*0e40*/  FADD R22, R25, R22 ;  /* 0x0000001619167221 */ /* 0x000fe20000000000 */
[--C-:B------:R-:W-:Y:S01]  /*0e50*/  FADD R29, R21, -R18.reuse ;  /* 0x80000012151d7221 */ /* 0x100fe20000000000 */
[----:B------:R-:W-:Y:S02]  /*0e60*/  FADD R19, R19, -R18 ;  /* 0x8000001213137221 */ /* 0x000fe40000000000 */
[----:B------:R-:W-:Y:S01]  /*0e70*/  FADD R8, R9, R22 ;  /* 0x0000001609087221 */ /* 0x000fe20000000000 */
[----:B------:R-:W-:-:S03]  /*0e80*/  FADD R20, R20, -R29 ;  /* 0x8000001d14147221 */ /* 0x000fc60000000000 */
[----:B------:R-:W-:Y:S01]  /*0e90*/  FADD R22, R23, R8 ;  /* 0x0000000817167221 */ /* 0x000fe20000000000 */
[----:B------:R-:W-:-:S03]  /*0ea0*/  FADD R20, R20, R19 ;  /* 0x0000001314147221 */ /* 0x000fc60000000000 */
[----:B------:R-:W-:Y:S01]  /*0eb0*/  FADD R9, -R23, R22 ;  /* 0x0000001617097221 */ /* 0x000fe20000000100 */
[----:B------:R-:W-:-:S03]  /*0ec0*/  FADD R20, R27, R20 ;  /* 0x000000141b147221 */ /* 0x000fc60000000000 */
[----:B------:R-:W-:Y:S01]  /*0ed0*/  FADD R9, R8, -R9 ;  /* 0x8000000908097221 */ /* 0x000fe20000000000 */
[----:B------:R-:W-:-:S04]  /*0ee0*/  FADD R6, R21, R20 ;  /* 0x0000001415067221 */ /* 0x000fc80000000000 */
[----:B------:R-:W-:-:S04]  /*0ef0*/  FADD R21, -R21, R6 ;  /* 0x0000000615157221 */ /* 0x000fc80000000100 */
[----:B------:R-:W-:Y:S01]  /*0f00*/  FADD R8, R20, -R21 ;  /* 0x8000001514087221 */ /* 0x000fe20000000000 */
[----:B------:R-:W-:-:S03]  /*0f10*/  FADD R20, R22, R9 ;  /* 0x0000000916147221 */ /* 0x000fc60000000000 */
[----:B------:R-:W-:-:S05]  /*0f20*/  FADD R21, R6, R8 ;  /* 0x0000000806157221 */ /* 0x000fca0000000000 */
        /* <DEDUP_REMOVED lines=14> */
[----:B------:R-:W-:Y:S01]  /*1010*/  IMAD.MOV.U32 R18, RZ, RZ, R24 ;  /* 0x000000ffff127224 */ /* 0x000fe200078e0018 */
[----:B------:R-:W-:-:S07]  /*1020*/  MOV R23, 0x1040 ;  /* 0x0000104000177802 */ /* 0x000fce0000000f00 */
[----:B0-----:R-:W-:Y:S05]  /*1030*/  CALL.REL.NOINC `($__internal_1_$__cuda_sm3x_div_rn_noftz_f32_slowpath) ;  /* 0x0000000400087944 */ /* 0x001fea0003c00000 */
[----:B------:R-:W-:-:S07]  /*1040*/  MOV R18, R7 ;  /* 0x0000000700127202 */ /* 0x000fce0000000f00 */
.L_x_16:
[----:B------:R-:W-:Y:S05]  /*1050*/  BSYNC.RECONVERGENT B1 ;  /* 0x0000000000017941 */ /* 0x000fea0003800200 */
.L_x_15:
[----:B------:R-:W-:Y:S01]  /*1060*/  FMUL R7, R18, 100 ;  /* 0x42c8000012077820 */ /* 0x000fe20000400000 */
[----:B0-----:R-:W-:-:S04]  /*1070*/  IMAD.WIDE R18, R4, 0x4, R16 ;  /* 0x0000000404127825 */ /* 0x001fc800078e0210 */
[----:B------:R-:W-:Y:S01]  /*1080*/  HFMA2 R23, -RZ, RZ, 0, 0 ;  /* 0x00000000ff177431 */ /* 0x000fe200000001ff */
[----:B------:R2:W-:Y:S01]  /*1090*/  STG.E desc[UR6][R18.64], R7 ;  /* 0x0000000712007986 */ /* 0x0005e2000c101906 */
[----:B------:R-:W-:Y:S05]  /*10a0*/  BRA `(.L_x_8) ;  /* 0x00000000000c7947 */ /* 0x000fea0003800000 */
.L_x_14:
[----:B0-----:R-:W-:-:S04]  /*10b0*/  IMAD.WIDE R18, R4, 0x4, R16 ;  /* 0x0000000404127825 */ /* 0x001fc800078e0210 */
[----:B------:R-:W-:Y:S01]  /*10c0*/  IMAD.MOV.U32 R23, RZ, RZ, RZ ;  /* 0x000000ffff177224 */ /* 0x000fe200078e00ff */
[----:B------:R3:W-:Y:S06]  /*10d0*/  STG.E desc[UR6][R18.64], R7 ;  /* 0x0000000712007986 */ /* 0x0007ec000c101906 */
.L_x_8:
[----:B------:R-:W-:Y:S05]  /*10e0*/  BSYNC.RECONVERGENT B0 ;  /* 0x0000000000007941 */ /* 0x000fea0003800200 */
.L_x_7:
[----:B------:R-:W-:Y:S01]  /*10f0*/  IADD3 R4, PT, PT, R4, UR5, RZ ;  /* 0x0000000504047c10 */ /* 0x000fe2000fffe0ff */
[----:B------:R-:W-:Y:S06]  /*1100*/  @P1 BRA `(.L_x_17) ;  /* 0xfffffff400ac1947 */ /* 0x000fec000383ffff */
[----:B------:R-:W-:Y:S05]  /*1110*/  EXIT ;  /* 0x000000000000794d */ /* 0x000fea0003800000 */
        .weak           $__internal_0_$__cuda_sm20_rcp_rn_f32_slowpath
        .type           $__internal_0_$__cuda_sm20_rcp_rn_f32_slowpath,@function
        .size           $__internal_0_$__cuda_sm20_rcp_rn_f32_slowpath,($__internal_1_$__cuda_sm3x_div_rn_noftz_f32_slowpath - $__internal_0_$__cuda_sm20_rcp_rn_f32_slowpath)
$__internal_0_$__cuda_sm20_rcp_rn_f32_slowpath:
[----:B------:R-:W-:-:S04]  /*1120*/  SHF.L.U32 R3, R0, 0x1, RZ ;  /* 0x0000000100037819 */ /* 0x000fc800000006ff */
[----:B------:R-:W-:-:S04]  /*1130*/  SHF.R.U32.HI R3, RZ, 0x18, R3 ;  /* 0x00000018ff037819 */ /* 0x000fc80000011603 */
[----:B------:R-:W-:-:S13]  /*1140*/  ISETP.NE.U32.AND P0, PT, R3, RZ, PT ;  /* 0x000000ff0300720c */ /* 0x000fda0003f05070 */
[----:B------:R-:W-:Y:S05]  /*1150*/  @P0 BRA `(.L_x_18) ;  /* 0x00000000002c0947 */ /* 0x000fea0003800000 */
[----:B------:R-:W-:-:S05]  /*1160*/  IMAD.SHL.U32 R3, R0, 0x2, RZ ;  /* 0x0000000200037824 */ /* 0x000fca00078e00ff */
[----:B------:R-:W-:-:S13]  /*1170*/  ISETP.NE.AND P0, PT, R3, RZ, PT ;  /* 0x000000ff0300720c */ /* 0x000fda0003f05270 */
[----:B------:R2:W3:Y:S01]  /*1180*/  @!P0 MUFU.RCP R3, R0 ;  /* 0x0000000000038308 */ /* 0x0004e20000001000 */
[----:B------:R-:W-:Y:S05]  /*1190*/  @!P0 BRA `(.L_x_19) ;  /* 0x0000000000a48947 */ /* 0x000fea0003800000 */
[----:B------:R-:W-:-:S04]  /*11a0*/  FFMA R6, R0, 1.84467440737095516160e+19, RZ ;  /* 0x5f80000000067823 */ /* 0x000fc800000000ff */
[----:B---3--:R-:W2:Y:S02]  /*11b0*/  MUFU.RCP R3, R6 ;  /* 0x0000000600037308 */ /* 0x008ea40000001000 */
[----:B--2---:R-:W-:-:S04]  /*11c0*/  FFMA R0, R6, R3, -1 ;  /* 0xbf80000006007423 */ /* 0x004fc80000000003 */
[----:B------:R-:W-:-:S04]  /*11d0*/  FADD.FTZ R0, -R0, -RZ ;  /* 0x800000ff00007221 */ /* 0x000fc80000010100 */
[----:B------:R-:W-:-:S04]  /*11e0*/  FFMA R0, R3, R0, R3 ;  /* 0x0000000003007223 */ /* 0x000fc80000000003 */
[----:B------:R-:W-:Y:S01]  /*11f0*/  FFMA R3, R0, 1.84467440737095516160e+19, RZ ;  /* 0x5f80000000037823 */ /* 0x000fe200000000ff */
[----:B------:R-:W-:Y:S06]  /*1200*/  BRA `(.L_x_19) ;  /* 0x0000000000887947 */ /* 0x000fec0003800000 */
.L_x_18:
[----:B------:R-:W-:-:S04]  /*1210*/  IADD3 R6, PT, PT, R3, -0xfd, RZ ;  /* 0xffffff0303067810 */ /* 0x000fc80007ffe0ff */
[----:B------:R-:W-:-:S13]  /*1220*/  ISETP.GT.U32.AND P0, PT, R6, 0x1, PT ;  /* 0x000000010600780c */ /* 0x000fda0003f04070 */
[----:B------:R-:W-:Y:S05]  /*1230*/  @P0 BRA `(.L_x_20) ;  /* 0x0000000000780947 */ /* 0x000fea0003800000 */
[----:B------:R-:W-:Y:S02]  /*1240*/  LOP3.LUT R8, R0, 0x7fffff, RZ, 0xc0, !PT ;  /* 0x007fffff00087812 */ /* 0x000fe400078ec0ff */
[----:B------:R-:W-:Y:S02]  /*1250*/  MOV R13, 0x3 ;  /* 0x00000003000d7802 */ /* 0x000fe40000000f00 */
[----:B------:R-:W-:Y:S02]  /*1260*/  LOP3.LUT R8, R8, 0x3f800000, RZ, 0xfc, !PT ;  /* 0x3f80000008087812 */ /* 0x000fe400078efcff */
[----:B------:R-:W-:Y:S02]  /*1270*/  SHF.L.U32 R12, R13, R6, RZ ;  /* 0x000000060d0c7219 */ /* 0x000fe400000006ff */
[----:B------:R-:W0:Y:S02]  /*1280*/  MUFU.RCP R9, R8 ;  /* 0x0000000800097308 */ /* 0x000e240000001000 */
[----:B0-----:R-:W-:-:S04]  /*1290*/  FFMA R10, R8, R9, -1 ;  /* 0xbf800000080a7423 */ /* 0x001fc80000000009 */
[----:B------:R-:W-:-:S04]  /*12a0*/  FADD.FTZ R10, -R10, -RZ ;  /* 0x800000ff0a0a7221 */ /* 0x000fc80000010100 */
[CCC-:B------:R-:W-:Y:S01]  /*12b0*/  FFMA.RM R11, R9.reuse, R10.reuse, R9.reuse ;  /* 0x0000000a090b7223 */ /* 0x1c0fe20000004009 */
[----:B------:R-:W-:-:S04]  /*12c0*/  FFMA.RP R10, R9, R10, R9 ;  /* 0x0000000a090a7223 */ /* 0x000fc80000008009 */
[C---:B------:R-:W-:Y:S02]  /*12d0*/  LOP3.LUT R9, R11.reuse, 0x7fffff, RZ, 0xc0, !PT ;  /* 0x007fffff0b097812 */ /* 0x040fe400078ec0ff */
[----:B------:R-:W-:Y:S02]  /*12e0*/  FSETP.NEU.FTZ.AND P0, PT, R11, R10, PT ;  /* 0x0000000a0b00720b */ /* 0x000fe40003f1d000 */
[----:B------:R-:W-:Y:S02]  /*12f0*/  LOP3.LUT R9, R9, 0x800000, RZ, 0xfc, !PT ;  /* 0x0080000009097812 */ /* 0x000fe400078efcff */
[----:B------:R-:W-:Y:S02]  /*1300*/  SEL R10, RZ, 0xffffffff, !P0 ;  /* 0xffffffffff0a7807 */ /* 0x000fe40004000000 */
[----:B------:R-:W-:-:S03]  /*1310*/  LOP3.LUT R11, R12, R9, RZ, 0xc0, !PT ;  /* 0x000000090c0b7212 */ /* 0x000fc600078ec0ff */
[----:B------:R-:W-:Y:S01]  /*1320*/  IMAD.MOV R10, RZ, RZ, -R10 ;  /* 0x000000ffff0a7224 */ /* 0x000fe200078e0a0a */
[----:B------:R-:W-:-:S04]  /*1330*/  SHF.R.U32.HI R11, RZ, R6, R11 ;  /* 0x00000006ff0b7219 */ /* 0x000fc8000001160b */
[----:B------:R-:W-:Y:S02]  /*1340*/  LOP3.LUT P1, RZ, R10, R6, R9, 0xf8, !PT ;  /* 0x000000060aff7212 */ /* 0x000fe4000782f809 */
[C---:B------:R-:W-:Y:S02]  /*1350*/  LOP3.LUT P0, RZ, R11.reuse, 0x1, RZ, 0xc0, !PT ;  /* 0x000000010bff7812 */ /* 0x040fe4000780c0ff */
[----:B------:R-:W-:-:S04]  /*1360*/  LOP3.LUT P2, RZ, R11, 0x2, RZ, 0xc0, !PT ;  /* 0x000000020bff7812 */ /* 0x000fc8000784c0ff */
[----:B------:R-:W-:Y:S02]  /*1370*/  PLOP3.LUT P0, PT, P0, P1, P2, 0xe0, 0x0 ;  /* 0x000000000000781c */ /* 0x000fe40000703c20 */
[----:B------:R-:W-:Y:S02]  /*1380*/  LOP3.LUT P1, RZ, R0, 0x7fffff, RZ, 0xc0, !PT ;  /* 0x007fffff00ff7812 */ /* 0x000fe4000782c0ff */
[----:B------:R-:W-:-:S04]  /*1390*/  SEL R6, RZ, 0x1, !P0 ;  /* 0x00000001ff067807 */ /* 0x000fc80004000000 */
[----:B------:R-:W-:-:S04]  /*13a0*/  IADD3 R6, PT, PT, -R6, RZ, RZ ;  /* 0x000000ff06067210 */ /* 0x000fc80007ffe1ff */
[----:B------:R-:W-:Y:S02]  /*13b0*/  ISETP.GE.AND P0, PT, R6, RZ, PT ;  /* 0x000000ff0600720c */ /* 0x000fe40003f06270 */
[----:B------:R-:W-:-:S04]  /*13c0*/  IADD3 R6, PT, PT, R3, -0xfc, RZ ;  /* 0xffffff0403067810 */ /* 0x000fc80007ffe0ff */
[----:B------:R-:W-:-:S07]  /*13d0*/  SHF.R.U32.HI R3, RZ, R6, R9 ;  /* 0x00000006ff037219 */ /* 0x000fce0000011609 */
[----:B------:R-:W-:-:S05]  /*13e0*/  @!P0 VIADD R3, R3, 0x1 ;  /* 0x0000000103038836 */ /* 0x000fca0000000000 */
[----:B------:R-:W-:-:S04]  /*13f0*/  @!P1 SHF.L.U32 R3, R3, 0x1, RZ ;  /* 0x0000000103039819 */ /* 0x000fc800000006ff */
[----:B------:R-:W-:Y:S01]  /*1400*/  LOP3.LUT R3, R3, 0x80000000, R0, 0xf8, !PT ;  /* 0x8000000003037812 */ /* 0x000fe200078ef800 */
[----:B------:R-:W-:Y:S06]  /*1410*/  BRA `(.L_x_19) ;  /* 0x0000000000047947 */ /* 0x000fec0003800000 */
.L_x_20:
[----:B------:R0:W1:Y:S02]  /*1420*/  MUFU.RCP R3, R0 ;  /* 0x0000000000037308 */ /* 0x0000640000001000 */
.L_x_19:
[----:B-1-3--:R-:W-:Y:S01]  /*1430*/  MOV R6, R3 ;  /* 0x0000000300067202 */ /* 0x00afe20000000f00 */
[----:B------:R-:W-:-:S04]  /*1440*/  IMAD.MOV.U32 R3, RZ, RZ, 0x0 ;  /* 0x00000000ff037424 */ /* 0x000fc800078e00ff */
[----:B0-2---:R-:W-:Y:S05]  /*1450*/  RET.REL.NODEC R2 `(dx_many_series_one_param_time_major_f32_fast) ;  /* 0xffffffe802e87950 */ /* 0x005fea0003c3ffff */
        .weak           $__internal_1_$__cuda_sm3x_div_rn_noftz_f32_slowpath
        .type           $__internal_1_$__cuda_sm3x_div_rn_noftz_f32_slowpath,@function
        .size           $__internal_1_$__cuda_sm3x_div_rn_noftz_f32_slowpath,(.L_x_149 - $__internal_1_$__cuda_sm3x_div_rn_noftz_f32_slowpath)
$__internal_1_$__cuda_sm3x_div_rn_noftz_f32_slowpath:
[----:B------:R-:W-:Y:S01]  /*1460*/  SHF.R.U32.HI R19, RZ, 0x17, R18 ;  /* 0x00000017ff137819 */ /* 0x000fe20000011612 */
[----:B------:R-:W-:Y:S01]  /*1470*/  BSSY.RECONVERGENT B3, `(.L_x_21) ;  /* 0x0000062000037945 */ /* 0x000fe20003800200 */
[----:B------:R-:W-:Y:S02]  /*1480*/  SHF.R.U32.HI R28, RZ, 0x17, R7 ;  /* 0x00000017ff1c7819 */ /* 0x000fe40000011607 */
[----:B------:R-:W-:Y:S02]  /*1490*/  LOP3.LUT R19, R19, 0xff, RZ, 0xc0, !PT ;  /* 0x000000ff13137812 */ /* 0x000fe400078ec0ff */
[----:B------:R-:W-:Y:S02]  /*14a0*/  LOP3.LUT R28, R28, 0xff, RZ, 0xc0, !PT ;  /* 0x000000ff1c1c7812 */ /* 0x000fe400078ec0ff */
[----:B------:R-:W-:Y:S02]  /*14b0*/  IADD3 R27, PT, PT, R19, -0x1, RZ ;  /* 0xffffffff131b7810 */ /* 0x000fe40007ffe0ff */
[----:B------:R-:W-:-:S02]  /*14c0*/  IADD3 R25, PT, PT, R28, -0x1, RZ ;  /* 0xffffffff1c197810 */ /* 0x000fc40007ffe0ff */
[----:B------:R-:W-:-:S04]  /*14d0*/  ISETP.GT.U32.AND P0, PT, R27, 0xfd, PT ;  /* 0x000000fd1b00780c */ /* 0x000fc80003f04070 */
[----:B------:R-:W-:-:S13]  /*14e0*/  ISETP.GT.U32.OR P0, PT, R25, 0xfd, P0 ;  /* 0x000000fd1900780c */ /* 0x000fda0000704470 */
[----:B------:R-:W-:Y:S01]  /*14f0*/  @!P0 IMAD.MOV.U32 R24, RZ, RZ, RZ ;  /* 0x000000ffff188224 */ /* 0x000fe200078e00ff */
[----:B------:R-:W-:Y:S06]  /*1500*/  @!P0 BRA `(.L_x_22) ;  /* 0x00000000005c8947 */ /* 0x000fec0003800000 */
[----:B------:R-:W-:Y:S02]  /*1510*/  FSETP.GTU.FTZ.AND P0, PT, |R7|, +INF , PT ;  /* 0x7f8000000700780b */ /* 0x000fe40003f1c200 */
[----:B------:R-:W-:-:S04]  /*1520*/  FSETP.GTU.FTZ.AND P2, PT, |R18|, +INF , PT ;  /* 0x7f8000001200780b */ /* 0x000fc80003f5c200 */
[----:B------:R-:W-:-:S13]  /*1530*/  PLOP3.LUT P0, PT, P0, P2, PT, 0xf8, 0x8f ;  /* 0x00000000008f781c */ /* 0x000fda0000705f70 */
[----:B------:R-:W-:Y:S05]  /*1540*/  @P0 BRA `(.L_x_23) ;  /* 0x00000004004c0947 */ /* 0x000fea0003800000 */
[----:B------:R-:W-:-:S13]  /*1550*/  LOP3.LUT P0, RZ, R18, 0x7fffffff, R7, 0xc8, !PT ;  /* 0x7fffffff12ff7812 */ /* 0x000fda000780c807 */
[----:B------:R-:W-:Y:S05]  /*1560*/  @!P0 BRA `(.L_x_24) ;  /* 0x00000004003c8947 */ /* 0x000fea0003800000 */
[C---:B------:R-:W-:Y:S02]  /*1570*/  FSETP.NEU.FTZ.AND P2, PT, |R7|.reuse, +INF , PT ;  /* 0x7f8000000700780b */ /* 0x040fe40003f5d200 */
[----:B------:R-:W-:Y:S02]  /*1580*/  FSETP.NEU.FTZ.AND P3, PT, |R18|, +INF , PT ;  /* 0x7f8000001200780b */ /* 0x000fe40003f7d200 */
[----:B------:R-:W-:-:S11]  /*1590*/  FSETP.NEU.FTZ.AND P0, PT, |R7|, +INF , PT ;  /* 0x7f8000000700780b */ /* 0x000fd60003f1d200 */
[----:B------:R-:W-:Y:S05]  /*15a0*/  @!P3 BRA !P2, `(.L_x_24) ;  /* 0x00000004002cb947 */ /* 0x000fea0005000000 */
[----:B------:R-:W-:-:S04]  /*15b0*/  LOP3.LUT P2, RZ, R7, 0x7fffffff, RZ, 0xc0, !PT ;  /* 0x7fffffff07ff7812 */ /* 0x000fc8000784c0ff */
[----:B------:R-:W-:-:S13]  /*15c0*/  PLOP3.LUT P2, PT, P3, P2, PT, 0x2f, 0xf2 ;  /* 0x0000000000f2781c */ /* 0x000fda0001f44577 */
[----:B------:R-:W-:Y:S05]  /*15d0*/  @P2 BRA `(.L_x_25) ;  /* 0x0000000400182947 */ /* 0x000fea0003800000 */
[----:B------:R-:W-:-:S04]  /*15e0*/  LOP3.LUT P2, RZ, R18, 0x7fffffff, RZ, 0xc0, !PT ;  /* 0x7fffffff12ff7812 */ /* 0x000fc8000784c0ff */
[----:B------:R-:W-:-:S13]  /*15f0*/  PLOP3.LUT P0, PT, P0, P2, PT, 0x2f, 0xf2 ;  /* 0x0000000000f2781c */ /* 0x000fda0000704577 */
[----:B------:R-:W-:Y:S05]  /*1600*/  @P0 BRA `(.L_x_26) ;  /* 0x0000000400000947 */ /* 0x000fea0003800000 */
[----:B------:R-:W-:Y:S02]  /*1610*/  ISETP.GE.AND P0, PT, R25, RZ, PT ;  /* 0x000000ff1900720c */ /* 0x000fe40003f06270 */
[----:B------:R-:W-:-:S11]  /*1620*/  ISETP.GE.AND P2, PT, R27, RZ, PT ;  /* 0x000000ff1b00720c */ /* 0x000fd60003f46270 */
[----:B------:R-:W-:Y:S01]  /*1630*/  @P0 MOV R24, RZ ;  /* 0x000000ff00180202 */ /* 0x000fe20000000f00 */
[----:B------:R-:W-:Y:S01]  /*1640*/  @!P0 FFMA R7, R7, 1.84467440737095516160e+19, RZ ;  /* 0x5f80000007078823 */ /* 0x000fe200000000ff */
[----:B------:R-:W-:Y:S01]  /*1650*/  @!P0 MOV R24, 0xffffffc0 ;  /* 0xffffffc000188802 */ /* 0x000fe20000000f00 */
[----:B------:R-:W-:-:S04]  /*1660*/  @!P2 FFMA R18, R18, 1.84467440737095516160e+19, RZ ;  /* 0x5f8000001212a823 */ /* 0x000fc800000000ff */
[----:B------:R-:W-:-:S07]  /*1670*/  @!P2 VIADD R24, R24, 0x40 ;  /* 0x000000401818a836 */ /* 0x000fce0000000000 */
.L_x_22:
[----:B------:R-:W-:Y:S01]  /*1680*/  LEA R25, R19, 0xc0800000, 0x17 ;  /* 0xc080000013197811 */ /* 0x000fe200078eb8ff */
[----:B------:R-:W-:Y:S01]  /*1690*/  BSSY.RECONVERGENT B4, `(.L_x_27) ;  /* 0x0000036000047945 */ /* 0x000fe20003800200 */
[----:B------:R-:W-:Y:S02]  /*16a0*/  IADD3 R28, PT, PT, R28, -0x7f, RZ ;  /* 0xffffff811c1c7810 */ /* 0x000fe40007ffe0ff */
[----:B------:R-:W-:-:S03]  /*16b0*/  IADD3 R29, PT, PT, -R25, R18, RZ ;  /* 0x00000012191d7210 */ /* 0x000fc60007ffe1ff */
[----:B------:R-:W-:Y:S01]  /*16c0*/  IMAD R7, R28, -0x800000, R7 ;  /* 0xff8000001c077824 */ /* 0x000fe200078e0207 */
[----:B------:R-:W0:Y:S01]  /*16d0*/  MUFU.RCP R18, R29 ;  /* 0x0000001d00127308 */ /* 0x000e220000001000 */
[----:B------:R-:W-:-:S04]  /*16e0*/  FADD.FTZ R27, -R29, -RZ ;  /* 0x800000ff1d1b7221 */ /* 0x000fc80000010100 */
[----:B0-----:R-:W-:-:S04]  /*16f0*/  FFMA R25, R18, R27, 1 ;  /* 0x3f80000012197423 */ /* 0x001fc8000000001b */
[----:B------:R-:W-:-:S04]  /*1700*/  FFMA R25, R18, R25, R18 ;  /* 0x0000001912197223 */ /* 0x000fc80000000012 */
[----:B------:R-:W-:-:S04]  /*1710*/  FFMA R18, R7, R25, RZ ;  /* 0x0000001907127223 */ /* 0x000fc800000000ff */
[----:B------:R-:W-:-:S04]  /*1720*/  FFMA R29, R27, R18, R7 ;  /* 0x000000121b1d7223 */ /* 0x000fc80000000007 */
[----:B------:R-:W-:Y:S01]  /*1730*/  FFMA R18, R25, R29, R18 ;  /* 0x0000001d19127223 */ /* 0x000fe20000000012 */
[----:B------:R-:W-:-:S03]  /*1740*/  IADD3 R29, PT, PT, R28, 0x7f, -R19 ;  /* 0x0000007f1c1d7810 */ /* 0x000fc60007ffe813 */
[----:B------:R-:W-:Y:S02]  /*1750*/  FFMA R27, R27, R18, R7 ;  /* 0x000000121b1b7223 */ /* 0x000fe40000000007 */
[----:B------:R-:W-:Y:S02]  /*1760*/  IMAD.IADD R24, R29, 0x1, R24 ;  /* 0x000000011d187824 */ /* 0x000fe400078e0218 */
[----:B------:R-:W-:-:S05]  /*1770*/  FFMA R7, R25, R27, R18 ;  /* 0x0000001b19077223 */ /* 0x000fca0000000012 */
[----:B------:R-:W-:-:S04]  /*1780*/  SHF.R.U32.HI R19, RZ, 0x17, R7 ;  /* 0x00000017ff137819 */ /* 0x000fc80000011607 */
[----:B------:R-:W-:-:S04]  /*1790*/  LOP3.LUT R19, R19, 0xff, RZ, 0xc0, !PT ;  /* 0x000000ff13137812 */ /* 0x000fc800078ec0ff */
[----:B------:R-:W-:-:S04]  /*17a0*/  IADD3 R19, PT, PT, R19, R24, RZ ;  /* 0x0000001813137210 */ /* 0x000fc80007ffe0ff */
[----:B------:R-:W-:-:S04]  /*17b0*/  IADD3 R28, PT, PT, R19, -0x1, RZ ;  /* 0xffffffff131c7810 */ /* 0x000fc80007ffe0ff */
[----:B------:R-:W-:-:S13]  /*17c0*/  ISETP.GE.U32.AND P0, PT, R28, 0xfe, PT ;  /* 0x000000fe1c00780c */ /* 0x000fda0003f06070 */
[----:B------:R-:W-:Y:S05]  /*17d0*/  @!P0 BRA `(.L_x_28) ;  /* 0x0000000000808947 */ /* 0x000fea0003800000 */
[----:B------:R-:W-:-:S13]  /*17e0*/  ISETP.GT.AND P0, PT, R19, 0xfe, PT ;  /* 0x000000fe1300780c */ /* 0x000fda0003f04270 */
[----:B------:R-:W-:Y:S05]  /*17f0*/  @P0 BRA `(.L_x_29) ;  /* 0x00000000006c0947 */ /* 0x000fea0003800000 */
[----:B------:R-:W-:-:S13]  /*1800*/  ISETP.GE.AND P0, PT, R19, 0x1, PT ;  /* 0x000000011300780c */ /* 0x000fda0003f06270 */
[----:B------:R-:W-:Y:S05]  /*1810*/  @P0 BRA `(.L_x_30) ;  /* 0x0000000000740947 */ /* 0x000fea0003800000 */
[----:B------:R-:W-:Y:S02]  /*1820*/  ISETP.GE.AND P0, PT, R19, -0x18, PT ;  /* 0xffffffe81300780c */ /* 0x000fe40003f06270 */
[----:B------:R-:W-:-:S11]  /*1830*/  LOP3.LUT R7, R7, 0x80000000, RZ, 0xc0, !PT ;  /* 0x8000000007077812 */ /* 0x000fd600078ec0ff */
[----:B------:R-:W-:Y:S05]  /*1840*/  @!P0 BRA `(.L_x_30) ;  /* 0x0000000000688947 */ /* 0x000fea0003800000 */
[CCC-:B------:R-:W-:Y:S01]  /*1850*/  FFMA.RZ R28, R25.reuse, R27.reuse, R18.reuse ;  /* 0x0000001b191c7223 */ /* 0x1c0fe2000000c012 */
[CCC-:B------:R-:W-:Y:S01]  /*1860*/  FFMA.RP R24, R25.reuse, R27.reuse, R18.reuse ;  /* 0x0000001b19187223 */ /* 0x1c0fe20000008012 */
[----:B------:R-:W-:Y:S01]  /*1870*/  FFMA.RM R25, R25, R27, R18 ;  /* 0x0000001b19197223 */ /* 0x000fe20000004012 */
[C---:B------:R-:W-:Y:S01]  /*1880*/  VIADD R27, R19.reuse, 0x20 ;  /* 0x00000020131b7836 */ /* 0x040fe20000000000 */
[C---:B------:R-:W-:Y:S02]  /*1890*/  ISETP.NE.AND P3, PT, R19.reuse, RZ, PT ;  /* 0x000000ff1300720c */ /* 0x040fe40003f65270 */
[----:B------:R-:W-:Y:S02]  /*18a0*/  LOP3.LUT R28, R28, 0x7fffff, RZ, 0xc0, !PT ;  /* 0x007fffff1c1c7812 */ /* 0x000fe400078ec0ff */
[----:B------:R-:W-:Y:S02]  /*18b0*/  ISETP.NE.AND P2, PT, R19, RZ, PT ;  /* 0x000000ff1300720c */ /* 0x000fe40003f45270 */
[----:B------:R-:W-:-:S02]  /*18c0*/  LOP3.LUT R28, R28, 0x800000, RZ, 0xfc, !PT ;  /* 0x008000001c1c7812 */ /* 0x000fc400078efcff */
[----:B------:R-:W-:Y:S02]  /*18d0*/  IADD3 R19, PT, PT, -R19, RZ, RZ ;  /* 0x000000ff13137210 */ /* 0x000fe40007ffe1ff */
[----:B------:R-:W-:Y:S02]  /*18e0*/  SHF.L.U32 R27, R28, R27, RZ ;  /* 0x0000001b1c1b7219 */ /* 0x000fe400000006ff */
[----:B------:R-:W-:Y:S02]  /*18f0*/  FSETP.NEU.FTZ.AND P0, PT, R24, R25, PT ;  /* 0x000000191800720b */ /* 0x000fe40003f1d000 */
[----:B------:R-:W-:Y:S02]  /*1900*/  SEL R19, R19, RZ, P3 ;  /* 0x000000ff13137207 */ /* 0x000fe40001800000 */
[----:B------:R-:W-:Y:S02]  /*1910*/  ISETP.NE.AND P2, PT, R27, RZ, P2 ;  /* 0x000000ff1b00720c */ /* 0x000fe40001745270 */
[----:B------:R-:W-:-:S02]  /*1920*/  SHF.R.U32.HI R19, RZ, R19, R28 ;  /* 0x00000013ff137219 */ /* 0x000fc4000001161c */
[----:B------:R-:W-:Y:S02]  /*1930*/  PLOP3.LUT P0, PT, P0, P2, PT, 0xf8, 0x8f ;  /* 0x00000000008f781c */ /* 0x000fe40000705f70 */
[----:B------:R-:W-:Y:S02]  /*1940*/  SHF.R.U32.HI R25, RZ, 0x1, R19 ;  /* 0x00000001ff197819 */ /* 0x000fe40000011613 */
[----:B------:R-:W-:-:S04]  /*1950*/  SEL R18, RZ, 0x1, !P0 ;  /* 0x00000001ff127807 */ /* 0x000fc80004000000 */
[----:B------:R-:W-:-:S04]  /*1960*/  LOP3.LUT R18, R18, 0x1, R25, 0xf8, !PT ;  /* 0x0000000112127812 */ /* 0x000fc800078ef819 */
[----:B------:R-:W-:-:S04]  /*1970*/  LOP3.LUT R18, R18, R19, RZ, 0xc0, !PT ;  /* 0x0000001312127212 */ /* 0x000fc800078ec0ff */
[----:B------:R-:W-:-:S04]  /*1980*/  IADD3 R18, PT, PT, R25, R18, RZ ;  /* 0x0000001219127210 */ /* 0x000fc80007ffe0ff */
[----:B------:R-:W-:Y:S01]  /*1990*/  LOP3.LUT R7, R18, R7, RZ, 0xfc, !PT ;  /* 0x0000000712077212 */ /* 0x000fe200078efcff */
[----:B------:R-:W-:Y:S06]  /*19a0*/  BRA `(.L_x_30) ;  /* 0x0000000000107947 */ /* 0x000fec0003800000 */
.L_x_29:
[----:B------:R-:W-:-:S04]  /*19b0*/  LOP3.LUT R7, R7, 0x80000000, RZ, 0xc0, !PT ;  /* 0x8000000007077812 */ /* 0x000fc800078ec0ff */
[----:B------:R-:W-:Y:S01]  /*19c0*/  LOP3.LUT R7, R7, 0x7f800000, RZ, 0xfc, !PT ;  /* 0x7f80000007077812 */ /* 0x000fe200078efcff */
[----:B------:R-:W-:Y:S06]  /*19d0*/  BRA `(.L_x_30) ;  /* 0x0000000000047947 */ /* 0x000fec0003800000 */
.L_x_28:
[----:B------:R-:W-:-:S07]  /*19e0*/  IMAD R7, R24, 0x800000, R7 ;  /* 0x0080000018077824 */ /* 0x000fce00078e0207 */
.L_x_30:
[----:B------:R-:W-:Y:S05]  /*19f0*/  BSYNC.RECONVERGENT B4 ;  /* 0x0000000000047941 */ /* 0x000fea0003800200 */
.L_x_27:
[----:B------:R-:W-:Y:S05]  /*1a00*/  BRA `(.L_x_31) ;  /* 0x0000000000207947 */ /* 0x000fea0003800000 */
.L_x_26:
[----:B------:R-:W-:-:S04]  /*1a10*/  LOP3.LUT R7, R18, 0x80000000, R7, 0x48, !PT ;  /* 0x8000000012077812 */ /* 0x000fc800078e4807 */
[----:B------:R-:W-:Y:S01]  /*1a20*/  LOP3.LUT R7, R7, 0x7f800000, RZ, 0xfc, !PT ;  /* 0x7f80000007077812 */ /* 0x000fe200078efcff */
[----:B------:R-:W-:Y:S06]  /*1a30*/  BRA `(.L_x_31) ;  /* 0x0000000000147947 */ /* 0x000fec0003800000 */
.L_x_25:
[----:B------:R-:W-:Y:S01]  /*1a40*/  LOP3.LUT R7, R18, 0x80000000, R7, 0x48, !PT ;  /* 0x8000000012077812 */ /* 0x000fe200078e4807 */
[----:B------:R-:W-:Y:S06]  /*1a50*/  BRA `(.L_x_31) ;  /* 0x00000000000c7947 */ /* 0x000fec0003800000 */
.L_x_24:
[----:B------:R-:W0:Y:S01]  /*1a60*/  MUFU.RSQ R7, -QNAN ;  /* 0xffc0000000077908 */ /* 0x000e220000001400 */
[----:B------:R-:W-:Y:S05]  /*1a70*/  BRA `(.L_x_31) ;  /* 0x0000000000047947 */ /* 0x000fea0003800000 */
.L_x_23:
[----:B------:R-:W-:-:S07]  /*1a80*/  FADD.FTZ R7, R7, R18 ;  /* 0x0000001207077221 */ /* 0x000fce0000010000 */
.L_x_31:
[----:B------:R-:W-:Y:S05]  /*1a90*/  BSYNC.RECONVERGENT B3 ;  /* 0x0000000000037941 */ /* 0x000fea0003800200 */
.L_x_21:
[----:B------:R-:W-:Y:S01]  /*1aa0*/  HFMA2 R19, -RZ, RZ, 0, 0 ;  /* 0x00000000ff137431 */ /* 0x000fe200000001ff */
[----:B------:R-:W-:-:S04]  /*1ab0*/  MOV R18, R23 ;  /* 0x0000001700127202 */ /* 0x000fc80000000f00 */
[----:B0-----:R-:W-:Y:S05]  /*1ac0*/  RET.REL.NODEC R18 `(dx_many_series_one_param_time_major_f32_fast) ;  /* 0xffffffe4124c7950 */ /* 0x001fea0003c3ffff */
.L_x_32:
[----:B------:R-:W-:-:S00]  /*1ad0*/  BRA `(.L_x_32) ;  /* 0xfffffffc00fc7947 */ /* 0x000fc0000383ffff */
[----:B------:R-:W-:-:S00]  /*1ae0*/  NOP ;  /* 0x0000000000007918 */ /* 0x000fc00000000000 */
        /* <DEDUP_REMOVED lines=9> */
.L_x_149:


//--------------------- .text.dx_batch_f32_fast   --------------------------
	.section	.text.dx_batch_f32_fast,"ax",@progbits
	.align	128
        .global         dx_batch_f32_fast
        .type           dx_batch_f32_fast,@function
        .size           dx_batch_f32_fast,(.L_x_151 - dx_batch_f32_fast)
        .other          dx_batch_f32_fast,@"STO_CUDA_ENTRY STV_DEFAULT"
dx_batch_f32_fast:
.text.dx_batch_f32_fast:
[----:B------:R-:W-:Y:S01]  /*0000*/  LDC R1, c[0x0][0x37c] ;  /* 0x0000df00ff017b82 */ /* 0x000fe20000000800 */
[----:B------:R-:W0:Y:S07]  /*0010*/  S2R R3, SR_TID.X ;  /* 0x0000000000037919 */ /* 0x000e2e0000002100 */
[----:B------:R-:W0:Y:S01]  /*0020*/  S2UR UR4, SR_CTAID.X ;  /* 0x00000000000479c3 */ /* 0x000e220000002500 */
[----:B------:R-:W1:Y:S07]  /*0030*/  LDCU UR5, c[0x0][0x3ac] ;  /* 0x00007580ff0577ac */ /* 0x000e6e0008000800 */
[----:B------:R-:W0:Y:S02]  /*0040*/  LDC R0, c[0x0][0x360] ;  /* 0x0000d800ff007b82 */ /* 0x000e240000000800 */
[----:B0-----:R-:W-:-:S05]  /*0050*/  IMAD R0, R0, UR4, R3 ;  /* 0x0000000400007c24 */ /* 0x001fca000f8e0203 */
[----:B-1----:R-:W-:-:S13]  /*0060*/  ISETP.GE.AND P0, PT, R0, UR5, PT ;  /* 0x0000000500007c0c */ /* 0x002fda000bf06270 */
[----:B------:R-:W-:Y:S05]  /*0070*/  @P0 EXIT ;  /* 0x000000000000094d */ /* 0x000fea0003800000 */
[----:B------:R-:W0:Y:S01]  /*0080*/  LDCU UR7, c[0x0][0x3a8] ;  /* 0x00007500ff0777ac */ /* 0x000e220008000800 */
[----:B------:R-:W1:Y:S01]  /*0090*/  LDCU.64 UR8, c[0x0][0x358] ;  /* 0x00006b00ff0877ac */ /* 0x000e620008000a00 */
[----:B0-----:R-:W-:Y:S02]  /*00a0*/  UISETP.GE.AND UP0, UPT, UR7, 0x1, UPT ;  /* 0x000000010700788c */ /* 0x001fe4000bf06270 */
[----:B------:R-:W-:-:S07]  /*00b0*/  IMAD R3, R0, UR7, RZ ;  /* 0x0000000700037c24 */ /* 0x000fce000f8e02ff */
[----:B-1----:R-:W-:Y:S05]  /*00c0*/  BRA.U !UP0, `(.L_x_33) ;  /* 0x0000000508487547 */ /* 0x002fea000b800000 */
[----:B------:R-:W-:Y:S01]  /*00d0*/  UISETP.GE.U32.AND UP1, UPT, UR7, 0x10, UPT ;  /* 0x000000100700788c */ /* 0x000fe2000bf26070 */
[----:B------:R-:W-:Y:S01]  /*00e0*/  HFMA2 R11, -RZ, RZ, 0, 0 ;  /* 0x00000000ff0b7431 */ /* 0x000fe200000001ff */
[----:B------:R-:W-:-:S04]  /*00f0*/  ULOP3.LUT UR4, UR7, 0xf, URZ, 0xc0, !UPT ;  /* 0x0000000f07047892 */ /* 0x000fc8000f8ec0ff */
[----:B------:R-:W-:-:S03]  /*0100*/  UISETP.NE.AND UP0, UPT, UR4, URZ, UPT ;  /* 0x000000ff0400728c */ /* 0x000fc6000bf05270 */
[----:B------:R-:W-:Y:S08]  /*0110*/  BRA.U !UP1, `(.L_x_34) ;  /* 0x00000001097c7547 */ /* 0x000ff0000b800000 */
[----:B------:R-:W0:Y:S01]  /*0120*/  LDC.64 R4, c[0x0][0x3b8] ;  /* 0x0000ee00ff047b82 */ /* 0x000e220000000a00 */
[----:B------:R-:W-:Y:S01]  /*0130*/  ULOP3.LUT UR5, UR7, 0x7ffffff0, URZ, 0xc0, !UPT ;  /* 0x7ffffff007057892 */ /* 0x000fe2000f8ec0ff */
[----:B------:R-:W-:-:S03]  /*0140*/  MOV R9, 0x7fc00000 ;  /* 0x7fc0000000097802 */ /* 0x000fc60000000f00 */
[----:B------:R-:W-:Y:S02]  /*0150*/  UIADD3 UR6, UPT, UPT, -UR5, URZ, URZ ;  /* 0x000000ff05067290 */ /* 0x000fe4000fffe1ff */
[----:B------:R-:W-:Y:S01]  /*0160*/  MOV R11, UR5 ;  /* 0x00000005000b7c02 */ /* 0x000fe20008000f00 */
[----:B0-----:R-:W-:-:S03]  /*0170*/  IMAD.WIDE R4, R3, 0x4, R4 ;  /* 0x0000000403047825 */ /* 0x001fc600078e0204 */
[----:B------:R-:W-:-:S05]  /*0180*/  IADD3 R2, P0, PT, R4, 0x20, RZ ;  /* 0x0000002004027810 */ /* 0x000fca0007f1e0ff */
[----:B------:R-:W-:-:S08]  /*0190*/  IMAD.X R7, RZ, RZ, R5, P0 ;  /* 0x000000ffff077224 */ /* 0x000fd000000e0605 */
.L_x_35:
[----:B0-----:R-:W-:Y:S01]  /*01a0*/  IMAD.MOV.U32 R4, RZ, RZ, R2 ;  /* 0x000000ffff047224 */ /* 0x001fe200078e0002 */
[----:B------:R-:W-:Y:S01]  /*01b0*/  MOV R5, R7 ;  /* 0x0000000700057202 */ /* 0x000fe20000000f00 */
[----:B------:R-:W-:-:S03]  /*01c0*/  UIADD3 UR6, UPT, UPT, UR6, 0x10, URZ ;  /* 0x0000001006067890 */ /* 0x000fc6000fffe0ff */
[----:B------:R-:W-:Y:S01]  /*01d0*/  IADD3 R2, P0, PT, R4, 0x40, RZ ;  /* 0x0000004004027810 */ /* 0x000fe20007f1e0ff */
[----:B------:R0:W-:Y:S01]  /*01e0*/  STG.E desc[UR8][R4.64+-0x20], R9 ;  /* 0xffffe00904007986 */ /* 0x0001e2000c101908 */
[----:B------:R-:W-:-:S03]  /*01f0*/  UISETP.NE.AND UP1, UPT, UR6, URZ, UPT ;  /* 0x000000ff0600728c */ /* 0x000fc6000bf25270 */
[----:B------:R0:W-:Y:S01]  /*0200*/  STG.E desc[UR8][R4.64+-0x1c], R9 ;  /* 0xffffe40904007986 */ /* 0x0001e2000c101908 */
[----:B------:R-:W-:-:S03]  /*0210*/  IMAD.X R7, RZ, RZ, R5, P0 ;  /* 0x000000ffff077224 */ /* 0x000fc600000e0605 */
[----:B------:R0:W-:Y:S04]  /*0220*/  STG.E desc[UR8][R4.64+-0x18], R9 ;  /* 0xffffe80904007986 */ /* 0x0001e8000c101908 */
        /* <DEDUP_REMOVED lines=12> */
[----:B------:R0:W-:Y:S01]  /*02f0*/  STG.E desc[UR8][R4.64+0x1c], R9 ;  /* 0x00001c0904007986 */ /* 0x0001e2000c101908 */
[----:B------:R-:W-:Y:S05]  /*0300*/  BRA.U UP1, `(.L_x_35) ;  /* 0xfffffffd01a47547 */ /* 0x000fea000b83ffff */
.L_x_34:
[----:B------:R-:W-:Y:S05]  /*0310*/  BRA.U !UP0, `(.L_x_33) ;  /* 0x0000000108b47547 */ /* 0x000fea000b800000 */
[----:B------:R-:W1:Y:S01]  /*0320*/  LDCU.64 UR10, c[0x0][0x3b8] ;  /* 0x00007700ff0a77ac */ /* 0x000e620008000a00 */
[----:B0-----:R-:W-:Y:S01]  /*0330*/  IMAD.WIDE R4, R3, 0x4, RZ ;  /* 0x0000000403047825 */ /* 0x001fe200078e02ff */
[----:B------:R-:W-:Y:S02]  /*0340*/  UISETP.GE.U32.AND UP0, UPT, UR4, 0x8, UPT ;  /* 0x000000080400788c */ /* 0x000fe4000bf06070 */
[----:B------:R-:W-:-:S04]  /*0350*/  ULOP3.LUT UR5, UR7, 0x7, URZ, 0xc0, !UPT ;  /* 0x0000000707057892 */ /* 0x000fc8000f8ec0ff */
[----:B------:R-:W-:Y:S01]  /*0360*/  UISETP.NE.AND UP1, UPT, UR5, URZ, UPT ;  /* 0x000000ff0500728c */ /* 0x000fe2000bf25270 */
[----:B-1----:R-:W-:-:S04]  /*0370*/  IADD3 R6, P0, PT, R4, UR10, RZ ;  /* 0x0000000a04067c10 */ /* 0x002fc8000ff1e0ff */
[----:B------:R-:W-:Y:S01]  /*0380*/  IADD3.X R7, PT, PT, R5, UR11, RZ, P0, !PT ;  /* 0x0000000b05077c10 */ /* 0x000fe200087fe4ff */
[----:B------:R-:W-:Y:S08]  /*0390*/  BRA.U !UP0, `(.L_x_36) ;  /* 0x00000001082c7547 */ /* 0x000ff0000b800000 */
[----:B------:R-:W-:Y:S01]  /*03a0*/  MOV R13, 0x7fc00000 ;  /* 0x7fc00000000d7802 */ /* 0x000fe20000000f00 */
[----:B------:R-:W-:-:S04]  /*03b0*/  IMAD.WIDE.U32 R8, R11, 0x4, R6 ;  /* 0x000000040b087825 */ /* 0x000fc800078e0006 */
[----:B------:R-:W-:Y:S01]  /*03c0*/  VIADD R11, R11, 0x8 ;  /* 0x000000080b0b7836 */ /* 0x000fe20000000000 */
[----:B------:R0:W-:Y:S04]  /*03d0*/  STG.E desc[UR8][R8.64], R13 ;  /* 0x0000000d08007986 */ /* 0x0001e8000c101908 */
[----:B------:R0:W-:Y:S04]  /*03e0*/  STG.E desc[UR8][R8.64+0x4], R13 ;  /* 0x0000040d08007986 */ /* 0x0001e8000c101908 */
[----:B------:R0:W-:Y:S04]  /*03f0*/  STG.E desc[UR8][R8.64+0x8], R13 ;  /* 0x0000080d08007986 */ /* 0x0001e8000c101908 */
[----:B------:R0:W-:Y:S04]  /*0400*/  STG.E desc[UR8][R8.64+0xc], R13 ;  /* 0x00000c0d08007986 */ /* 0x0001e8000c101908 */
[----:B------:R0:W-:Y:S04]  /*0410*/  STG.E desc[UR8][R8.64+0x10], R13 ;  /* 0x0000100d08007986 */ /* 0x0001e8000c101908 */
[----:B------:R0:W-:Y:S04]  /*0420*/  STG.E desc[UR8][R8.64+0x14], R13 ;  /* 0x0000140d08007986 */ /* 0x0001e8000c101908 */
[----:B------:R0:W-:Y:S04]  /*0430*/  STG.E desc[UR8][R8.64+0x18], R13 ;  /* 0x0000180d08007986 */ /* 0x0001e8000c101908 */
[----:B------:R0:W-:Y:S02]  /*0440*/  STG.E desc[UR8][R8.64+0x1c], R13 ;  /* 0x00001c0d08007986 */ /* 0x0001e4000c101908 */
.L_x_36:
[----:B------:R-:W-:Y:S05]  /*0450*/  BRA.U !UP1, `(.L_x_33) ;  /* 0x0000000109647547 */ /* 0x000fea000b800000 */
[----:B------:R-:W-:Y:S02]  /*0460*/  UISETP.GE.U32.AND UP0, UPT, UR5, 0x4, UPT ;  /* 0x000000040500788c */ /* 0x000fe4000bf06070 */
[----:B------:R-:W-:-:S04]  /*0470*/  ULOP3.LUT UR4, UR7, 0x3, URZ, 0xc0, !UPT ;  /* 0x0000000307047892 */ /* 0x000fc8000f8ec0ff */
[----:B------:R-:W-:-:S03]  /*0480*/  UISETP.NE.AND UP1, UPT, UR4, URZ, UPT ;  /* 0x000000ff0400728c */ /* 0x000fc6000bf25270 */
[----:B------:R-:W-:Y:S08]  /*0490*/  BRA.U !UP0, `(.L_x_37) ;  /* 0x00000001081c7547 */ /* 0x000ff0000b800000 */
[----:B------:R-:W-:Y:S01]  /*04a0*/  IMAD.WIDE.U32 R6, R11, 0x4, R6 ;  /* 0x000000040b067825 */ /* 0x000fe200078e0006 */
[----:B0-----:R-:W-:-:S03]  /*04b0*/  MOV R9, 0x7fc00000 ;  /* 0x7fc0000000097802 */ /* 0x001fc60000000f00 */
[----:B------:R-:W-:Y:S02]  /*04c0*/  VIADD R11, R11, 0x4 ;  /* 0x000000040b0b7836 */ /* 0x000fe40000000000 */
[----:B------:R1:W-:Y:S04]  /*04d0*/  STG.E desc[UR8][R6.64], R9 ;  /* 0x0000000906007986 */ /* 0x0003e8000c101908 */
[----:B------:R1:W-:Y:S04]  /*04e0*/  STG.E desc[UR8][R6.64+0x4], R9 ;  /* 0x0000040906007986 */ /* 0x0003e8000c101908 */
[----:B------:R1:W-:Y:S04]  /*04f0*/  STG.E desc[UR8][R6.64+0x8], R9 ;  /* 0x0000080906007986 */ /* 0x0003e8000c101908 */
[----:B------:R1:W-:Y:S02]  /*0500*/  STG.E desc[UR8][R6.64+0xc], R9 ;  /* 0x00000c0906007986 */ /* 0x0003e4000c101908 */
.L_x_37:
[----:B------:R-:W-:Y:S05]  /*0510*/  BRA.U !UP1, `(.L_x_33) ;  /* 0x0000000109347547 */ /* 0x000fea000b800000 */
[----:B------:R-:W-:Y:S01]  /*0520*/  IMAD.WIDE.U32 R4, R11, 0x4, R4 ;  /* 0x000000040b047825 */ /* 0x000fe200078e0004 */
[----:B01----:R-:W-:Y:S01]  /*0530*/  MOV R9, 0x7fc00000 ;  /* 0x7fc0000000097802 */ /* 0x003fe20000000f00 */
[----:B------:R-:W-:Y:S01]  /*0540*/  UIADD3 UR4, UPT, UPT, -UR4, URZ, URZ ;  /* 0x000000ff04047290 */ /* 0x000fe2000fffe1ff */
[----:B------:R-:W-:-:S04]  /*0550*/  IADD3 R2, P0, PT, R4, UR10, RZ ;  /* 0x0000000a04027c10 */ /* 0x000fc8000ff1e0ff */
[----:B------:R-:W-:-:S09]  /*0560*/  IADD3.X R7, PT, PT, R5, UR11, RZ, P0, !PT ;  /* 0x0000000b05077c10 */ /* 0x000fd200087fe4ff */
.L_x_38:
[----:B--2---:R-:W-:Y:S01]  /*0570*/  IMAD.MOV.U32 R4, RZ, RZ, R2 ;  /* 0x000000ffff047224 */ /* 0x004fe200078e0002 */
[----:B------:R-:W-:Y:S01]  /*0580*/  MOV R5, R7 ;  /* 0x0000000700057202 */ /* 0x000fe20000000f00 */
[----:B------:R-:W-:Y:S01]  /*0590*/  UIADD3 UR4, UPT, UPT, UR4, 0x1, URZ ;  /* 0x0000000104047890 */ /* 0x000fe2000fffe0ff */
[----:B------:R-:W-:-:S03]  /*05a0*/  IADD3 R2, P0, PT, R2, 0x4, RZ ;  /* 0x0000000402027810 */ /* 0x000fc60007f1e0ff */
[----:B------:R2:W-:Y:S01]  /*05b0*/  STG.E desc[UR8][R4.64], R9 ;  /* 0x0000000904007986 */ /* 0x0005e2000c101908 */
[----:B------:R-:W-:Y:S01]  /*05c0*/  UISETP.NE.AND UP0, UPT, UR4, URZ, UPT ;  /* 0x000000ff0400728c */ /* 0x000fe2000bf05270 */
[----:B------:R-:W-:-:S08]  /*05d0*/  IMAD.X R7, RZ, RZ, R7, P0 ;  /* 0x000000ffff077224 */ /* 0x000fd000000e0607 */
[----:B------:R-:W-:Y:S05]  /*05e0*/  BRA.U UP0, `(.L_x_38) ;  /* 0xfffffffd00e07547 */ /* 0x000fea000b83ffff */
.L_x_33:
[----:B0-2---:R-:W0:Y:S08]  /*05f0*/  LDC.64 R4, c[0x0][0x3a0] ;  /* 0x0000e800ff047b82 */ /* 0x005e300000000a00 */
[----:B------:R-:W2:Y:S01]  /*0600*/  LDC R2, c[0x0][0x3b0] ;  /* 0x0000ec00ff027b82 */ /* 0x000ea20000000800 */
[----:B0-----:R-:W-:-:S06]  /*0610*/  IMAD.WIDE R4, R0, 0x4, R4 ;  /* 0x0000000400047825 */ /* 0x001fcc00078e0204 */
[----:B------:R-:W3:Y:S01]  /*0620*/  LDG.E.CONSTANT R4, desc[UR8][R4.64] ;  /* 0x0000000804047981 */ /* 0x000ee2000c1e9900 */
[----:B--2---:R-:W-:Y:S02]  /*0630*/  IADD3 R0, PT, PT, R2, 0x1, RZ ;  /* 0x0000000102007810 */ /* 0x004fe40007ffe0ff */
[----:B---3--:R-:W-:-:S04]  /*0640*/  ISETP.GE.AND P0, PT, R4, 0x1, PT ;  /* 0x000000010400780c */ /* 0x008fc80003f06270 */
[----:B------:R-:W-:-:S04]  /*0650*/  ISETP.LT.OR P0, PT, R2, RZ, !P0 ;  /* 0x000000ff0200720c */ /* 0x000fc80004701670 */
[----:B------:R-:W-:-:S13]  /*0660*/  ISETP.GE.OR P0, PT, R0, UR7, P0 ;  /* 0x0000000700007c0c */ /* 0x000fda0008706670 */
[----:B------:R-:W-:Y:S05]  /*0670*/  @P0 EXIT ;  /* 0x000000000000094d */ /* 0x000fea0003800000 */
[----:B------:R-:W-:Y:S01]  /*0680*/  I2FP.F32.U32 R0, R4 ;  /* 0x0000000400007245 */ /* 0x000fe20000201000 */
[----:B------:R-:W-:Y:S04]  /*0690*/  BSSY.RECONVERGENT B0, `(.L_x_39) ;  /* 0x000000d000007945 */ /* 0x000fe80003800200 */
[----:B------:R-:W-:-:S05]  /*06a0*/  VIADD R2, R0, 0x1800000 ;  /* 0x0180000000027836 */ /* 0x000fca0000000000 */
[----:B------:R-:W-:-:S04]  /*06b0*/  LOP3.LUT R2, R2, 0x7f800000, RZ, 0xc0, !PT ;  /* 0x7f80000002027812 */ /* 0x000fc800078ec0ff */
[----:B------:R-:W-:-:S13]  /*06c0*/  ISETP.GT.U32.AND P0, PT, R2, 0x1ffffff, PT ;  /* 0x01ffffff0200780c */ /* 0x000fda0003f04070 */
[----:B------:R-:W-:Y:S05]  /*06d0*/  @P0 BRA `(.L_x_40) ;  /* 0x0000000000100947 */ /* 0x000fea0003800000 */
[----:B-1----:R-:W-:-:S07]  /*06e0*/  MOV R6, 0x700 ;  /* 0x0000070000067802 */ /* 0x002fce0000000f00 */
[----:B------:R-:W-:Y:S05]  /*06f0*/  CALL.REL.NOINC `($__internal_2_$__cuda_sm20_rcp_rn_f32_slowpath) ;  /* 0x0000000800b07944 */ /* 0x000fea0003c00000 */
[----:B------:R-:W-:Y:S01]  /*0700*/  MOV R14, R5 ;  /* 0x00000005000e7202 */ /* 0x000fe20000000f00 */
[----:B------:R-:W-:Y:S06]  /*0710*/  BRA `(.L_x_41) ;  /* 0x0000000000107947 */ /* 0x000fec0003800000 */
.L_x_40:
[----:B------:R-:W0:Y:S02]  /*0720*/  MUFU.RCP R5, R0 ;  /* 0x0000000000057308 */ /* 0x000e240000001000 */
[----:B0-----:R-:W-:-:S04]  /*0730*/  FFMA R2, R0, R5, -1 ;  /* 0xbf80000000027423 */ /* 0x001fc80000000005 */
[----:B------:R-:W-:-:S04]  /*0740*/  FADD.FTZ R2, -R2, -RZ ;  /* 0x800000ff02027221 */ /* 0x000fc80000010100 */
[----:B------:R-:W-:-:S07]  /*0750*/  FFMA R14, R5, R2, R5 ;  /* 0x00000002050e7223 */ /* 0x000fce0000000005 */
.L_x_41:
[----:B------:R-:W-:Y:S05]  /*0760*/  BSYNC.RECONVERGENT B0 ;  /* 0x0000000000007941 */ /* 0x000fea0003800200 */
.L_x_39:
[----:B------:R-:W1:Y:S01]  /*0770*/  LDC R19, c[0x0][0x3b0] ;  /* 0x0000ec00ff137b82 */ /* 0x000e620000000800 */
[----:B------:R-:W0:Y:S01]  /*0780*/  LDCU.64 UR14, c[0x0][0x3b8] ;  /* 0x00007700ff0e77ac */ /* 0x000e220008000a00 */
[----:B------:R-:W-:Y:S02]  /*0790*/  HFMA2 R13, -RZ, RZ, 0, 0 ;  /* 0x00000000ff0d7431 */ /* 0x000fe400000001ff */
[----:B------:R-:W-:Y:S02]  /*07a0*/  IMAD.MOV.U32 R12, RZ, RZ, 0x8 ;  /* 0x00000008ff0c7424 */ /* 0x000fe400078e00ff */
[----:B------:R-:W-:Y:S01]  /*07b0*/  FADD R14, -R14, 1 ;  /* 0x3f8000000e0e7421 */ /* 0x000fe20000000100 */
[----:B------:R-:W2:Y:S01]  /*07c0*/  LDCU.128 UR4, c[0x0][0x380] ;  /* 0x00007000ff0477ac */ /* 0x000ea20008000c00 */
[----:B------:R-:W-:Y:S01]  /*07d0*/  IADD3 R0, PT, PT, R4, -0x1, RZ ;  /* 0xffffffff04007810 */ /* 0x000fe20007ffe0ff */
[----:B------:R-:W-:Y:S01]  /*07e0*/  IMAD.MOV.U32 R15, RZ, RZ, RZ ;  /* 0x000000ffff0f7224 */ /* 0x000fe200078e00ff */
[----:B------:R-:W-:Y:S01]  /*07f0*/  MOV R21, 0x7fc00000 ;  /* 0x7fc0000000157802 */ /* 0x000fe20000000f00 */
[----:B------:R-:W3:Y:S01]  /*0800*/  LDCU.64 UR10, c[0x0][0x398] ;  /* 0x00007300ff0a77ac */ /* 0x000ee20008000a00 */
[----:B------:R-:W-:Y:S01]  /*0810*/  CS2R R16, SRZ ;  /* 0x0000000000107805 */ /* 0x000fe2000001ff00 */
[----:B------:R-:W-:Y:S01]  /*0820*/  IMAD.MOV.U32 R18, RZ, RZ, RZ ;  /* 0x000000ffff127224 */ /* 0x000fe200078e00ff */
[----:B------:R-:W4:Y:S01]  /*0830*/  LDCU UR12, c[0x0][0x3a8] ;  /* 0x00007500ff0c77ac */ /* 0x000f220008000800 */
[C---:B-1----:R-:W-:Y:S01]  /*0840*/  IMAD.WIDE.U32 R6, R19.reuse, 0x4, RZ ;  /* 0x0000000413067825 */ /* 0x042fe200078e00ff */
[----:B---3--:R-:W-:-:S03]  /*0850*/  IADD3.X R10, P4, PT, R19, UR10, RZ, PT, !PT ;  /* 0x0000000a130a7c10 */ /* 0x008fc6000bf9e4ff */
[C---:B------:R-:W-:Y:S01]  /*0860*/  IMAD.WIDE.U32 R12, R19.reuse, 0x8, R12 ;  /* 0x00000008130c7825 */ /* 0x040fe200078e000c */
[----:B----4-:R-:W-:-:S03]  /*0870*/  IADD3 R19, PT, PT, R19, -UR12, RZ ;  /* 0x8000000c13137c10 */ /* 0x010fc6000fffe0ff */
[----:B------:R-:W-:Y:S01]  /*0880*/  IMAD.WIDE R6, R3, 0x4, R6 ;  /* 0x0000000403067825 */ /* 0x000fe200078e0206 */
[C---:B--2---:R-:W-:Y:S02]  /*0890*/  IADD3 R8, P2, PT, R12.reuse, UR6, RZ ;  /* 0x000000060c087c10 */ /* 0x044fe4000ff5e0ff */
[----:B------:R-:W-:Y:S02]  /*08a0*/  IADD3 R9, P3, PT, R12, UR4, RZ ;  /* 0x000000040c097c10 */ /* 0x000fe4000ff7e0ff */
[----:B0-----:R-:W-:Y:S02]  /*08b0*/  IADD3 R6, P0, PT, R6, UR14, RZ ;  /* 0x0000000e06067c10 */ /* 0x001fe4000ff1e0ff */
[C---:B------:R-:W-:Y:S02]  /*08c0*/  IADD3.X R11, PT, PT, R13.reuse, UR7, RZ, P2, !PT ;  /* 0x000000070d0b7c10 */ /* 0x040fe400097fe4ff */
[----:B------:R-:W-:Y:S02]  /*08d0*/  IADD3 R6, P1, PT, R6, 0x4, RZ ;  /* 0x0000000406067810 */ /* 0x000fe40007f3e0ff */
[----:B------:R-:W-:Y:S01]  /*08e0*/  IADD3.X R12, PT, PT, R13, UR5, RZ, P3, !PT ;  /* 0x000000050d0c7c10 */ /* 0x000fe20009ffe4ff */
[----:B------:R-:W-:Y:S01]  /*08f0*/  IMAD.X R13, RZ, RZ, UR11, P4 ;  /* 0x0000000bff0d7e24 */ /* 0x000fe2000a0e06ff */
[----:B------:R-:W-:-:S09]  /*0900*/  IADD3.X R5, PT, PT, RZ, UR15, R7, P1, P0 ;  /* 0x0000000fff057c10 */ /* 0x000fd20008fe0407 */
.L_x_52:
[----:B------:R-:W-:Y:S01]  /*0910*/  IMAD.MOV.U32 R2, RZ, RZ, R10 ;  /* 0x000000ffff027224 */ /* 0x000fe200078e000a */
[----:B------:R-:W-:-:S05]  /*0920*/  MOV R3, R13 ;  /* 0x0000000d00037202 */ /* 0x000fca0000000f00 */
[----:B------:R-:W2:Y:S01]  /*0930*/  LDG.E.U8.CONSTANT R2, desc[UR8][R2.64] ;  /* 0x0000000802027981 */ /* 0x000ea2000c1e9100 */
[----:B------:R-:W-:Y:S01]  /*0940*/  IMAD.MOV.U32 R4, RZ, RZ, R6 ;  /* 0x000000ffff047224 */ /* 0x000fe200078e0006 */
[----:B------:R-:W-:-:S04]  /*0950*/  IADD3 R19, PT, PT, R19, 0x1, RZ ;  /* 0x0000000113137810 */ /* 0x000fc80007ffe0ff */
[----:B------:R-:W-:Y:S02]  /*0960*/  ISETP.NE.AND P1, PT, R19, -0x1, PT ;  /* 0xffffffff1300780c */ /* 0x000fe40003f25270 */
[----:B--2---:R-:W-:-:S13]  /*0970*/  ISETP.NE.AND P0, PT, R2, RZ, PT ;  /* 0x000000ff0200720c */ /* 0x004fda0003f05270 */
[----:B------:R0:W-:Y:S01]  /*0980*/  @P0 STG.E desc[UR8][R4.64], R21 ;  /* 0x0000001504000986 */ /* 0x0001e2000c101908 */
[----:B------:R-:W-:Y:S05]  /*0990*/  @P0 BRA `(.L_x_42) ;  /* 0x0000000400e00947 */ /* 0x000fea0003800000 */
[----:B------:R-:W-:Y:S01]  /*09a0*/  IMAD.MOV.U32 R6, RZ, RZ, R9 ;  /* 0x000000ffff067224 */ /* 0x000fe200078e0009 */
[----:B------:R-:W-:Y:S01]  /*09b0*/  MOV R7, R12 ;  /* 0x0000000c00077202 */ /* 0x000fe20000000f00 */
[----:B------:R-:W-:Y:S01]  /*09c0*/  IMAD.MOV.U32 R2, RZ, RZ, R8 ;  /* 0x000000ffff027224 */ /* 0x000fe200078e0008 */
[----:B------:R-:W-:-:S04]  /*09d0*/  MOV R3, R11 ;  /* 0x0000000b00037202 */ /* 0x000fc80000000f00 */
[----:B------:R-:W2:Y:S04]  /*09e0*/  LDG.E.64.CONSTANT R6, desc[UR8][R6.64] ;  /* 0x0000000806067981 */ /* 0x000ea8000c1e9b00 */
[----:B------:R-:W3:Y:S01]  /*09f0*/  LDG.E.64.CONSTANT R2, desc[UR8][R2.64] ;  /* 0x0000000802027981 */ /* 0x000ee2000c1e9b00 */
[----:B------:R-:W-:Y:S01]  /*0a00*/  ISETP.GE.AND P0, PT, R0, 0x1, PT ;  /* 0x000000010000780c */ /* 0x000fe20003f06270 */
[----:B------:R-:W-:Y:S01]  /*0a10*/  BSSY.RECONVERGENT B0, `(.L_x_42) ;  /* 0x0000070000007945 */ /* 0x000fe20003800200 */
[----:B--2---:R1:W2:Y:S08]  /*0a20*/  F2F.F32.F64 R20, R6 ;  /* 0x0000000600147310 */ /* 0x0042b00000301000 */
[----:B---3--:R1:W3:Y:S03]  /*0a30*/  F2F.F32.F64 R22, R2 ;  /* 0x0000000200167310 */ /* 0x0082e60000301000 */
[----:B------:R-:W-:Y:S05]  /*0a40*/  @!P0 BRA `(.L_x_43) ;  /* 0x0000000000dc8947 */ /* 0x000fea0003800000 */
[----:B-1-3--:R-:W-:Y:S01]  /*0a50*/  FADD R6, R15, R22 ;  /* 0x000000160f067221 */ /* 0x00afe20000000000 */
[----:B--2---:R-:W-:Y:S01]  /*0a60*/  FADD R2, R17, R20 ;  /* 0x0000001411027221 */ /* 0x004fe20000000000 */
        /* <DEDUP_REMOVED lines=16> */
[--C-:B------:R-:W-:Y:S01]  /*0b70*/  FADD R15, -R15, R6.reuse ;  /* 0x000000060f0f7221 */ /* 0x100fe20000000100 */
[----:B------:R-:W-:Y:S01]  /*0b80*/  FADD R3, -R17, R7 ;  /* 0x0000000711037221 */ /* 0x000fe20000000100 */
[----:B------:R-:W-:Y:S02]  /*0b90*/  MOV R17, R7 ;  /* 0x0000000700117202 */ /* 0x000fe40000000f00 */
[----:B------:R-:W-:Y:S01]  /*0ba0*/  FADD R16, R16, -R15 ;  /* 0x8000000f10107221 */ /* 0x000fe20000000000 */
[----:B------:R-:W-:Y:S01]  /*0bb0*/  FADD R18, R18, -R3 ;  /* 0x8000000312127221 */ /* 0x000fe20000000000 */
[----:B------:R-:W-:Y:S01]  /*0bc0*/  IMAD.MOV.U32 R15, RZ, RZ, R6 ;  /* 0x000000ffff0f7224 */ /* 0x000fe200078e0006 */
[----:B------:R-:W-:Y:S06]  /*0bd0*/  @P0 BRA `(.L_x_44) ;  /* 0x00000004004c0947 */ /* 0x000fec0003800000 */
[----:B------:R-:W-:Y:S01]  /*0be0*/  FADD R0, R18, R7 ;  /* 0x0000000712007221 */ /* 0x000fe20000000000 */
[----:B------:R-:W-:Y:S01]  /*0bf0*/  FADD R15, R16, R6 ;  /* 0x00000006100f7221 */ /* 0x000fe20000000000 */
[----:B------:R-:W-:Y:S01]  /*0c00*/  BSSY.RECONVERGENT B1, `(.L_x_45) ;  /* 0x0000016000017945 */ /* 0x000fe20003800200 */
[----:B0-----:R-:W-:-:S03]  /*0c10*/  HFMA2 R21, -RZ, RZ, 0, 0 ;  /* 0x00000000ff157431 */ /* 0x001fc600000001ff */
[----:B------:R-:W-:-:S13]  /*0c20*/  FSETP.GT.AND P0, PT, R0, -R15, PT ;  /* 0x8000000f0000720b */ /* 0x000fda0003f04000 */
[----:B------:R-:W-:Y:S05]  /*0c30*/  @!P0 BRA `(.L_x_46) ;  /* 0x0000000000488947 */ /* 0x000fea0003800000 */
[C-C-:B------:R-:W-:Y:S01]  /*0c40*/  FADD R17, R0.reuse, R15.reuse ;  /* 0x0000000f00117221 */ /* 0x140fe20000000000 */
[----:B------:R-:W-:Y:S01]  /*0c50*/  FADD R0, R0, -R15 ;  /* 0x8000000f00007221 */ /* 0x000fe20000000000 */
[----:B------:R-:W-:Y:S02]  /*0c60*/  BSSY.RECONVERGENT B2, `(.L_x_47) ;  /* 0x000000e000027945 */ /* 0x000fe40003800200 */
[----:B------:R-:W0:Y:S08]  /*0c70*/  MUFU.RCP R2, R17 ;  /* 0x0000001100027308 */ /* 0x000e300000001000 */
[----:B------:R-:W1:Y:S01]  /*0c80*/  FCHK P0, |R0|, R17 ;  /* 0x0000001100007302 */ /* 0x000e620000000200 */
[----:B0-----:R-:W-:-:S04]  /*0c90*/  FFMA R3, -R17, R2, 1 ;  /* 0x3f80000011037423 */ /* 0x001fc80000000102 */
[----:B------:R-:W-:-:S04]  /*0ca0*/  FFMA R3, R2, R3, R2 ;  /* 0x0000000302037223 */ /* 0x000fc80000000002 */
[----:B------:R-:W-:-:S04]  /*0cb0*/  FFMA R2, |R0|, R3, RZ ;  /* 0x0000000300027223 */ /* 0x000fc800000002ff */
[----:B------:R-:W-:-:S04]  /*0cc0*/  FFMA R15, -R17, R2, |R0| ;  /* 0x00000002110f7223 */ /* 0x000fc80000000500 */
[----:B------:R-:W-:Y:S01]  /*0cd0*/  FFMA R2, R3, R15, R2 ;  /* 0x0000000f03027223 */ /* 0x000fe20000000002 */
[----:B-1----:R-:W-:Y:S06]  /*0ce0*/  @!P0 BRA `(.L_x_48) ;  /* 0x0000000000148947 */ /* 0x002fec0003800000 */
[----:B------:R-:W-:Y:S01]  /*0cf0*/  FADD R0, |R0|, -RZ ;  /* 0x800000ff00007221 */ /* 0x000fe20000000200 */
[----:B------:R-:W-:Y:S01]  /*0d00*/  IMAD.MOV.U32 R3, RZ, RZ, R17 ;  /* 0x000000ffff037224 */ /* 0x000fe200078e0011 */
[----:B------:R-:W-:-:S07]  /*0d10*/  MOV R2, 0xd30 ;  /* 0x00000d3000027802 */ /* 0x000fce0000000f00 */
[----:B------:R-:W-:Y:S05]  /*0d20*/  CALL.REL.NOINC `($__internal_3_$__cuda_sm3x_div_rn_noftz_f32_slowpath) ;  /* 0x0000000400f47944 */ /* 0x000fea0003c00000 */
[----:B------:R-:W-:-:S07]  /*0d30*/  MOV R2, R0 ;  /* 0x0000000000027202 */ /* 0x000fce0000000f00 */
.L_x_48:
[----:B------:R-:W-:Y:S05]  /*0d40*/  BSYNC.RECONVERGENT B2 ;  /* 0x0000000000027941 */ /* 0x000fea0003800200 */
.L_x_47:
[----:B------:R-:W-:-:S07]  /*0d50*/  FMUL R21, R2, 100 ;  /* 0x42c8000002157820 */ /* 0x000fce0000400000 */
.L_x_46:
[----:B------:R-:W-:Y:S05]  /*0d60*/  BSYNC.RECONVERGENT B1 ;  /* 0x0000000000017941 */ /* 0x000fea0003800200 */
.L_x_45:
[----:B------:R2:W-:Y:S01]  /*0d70*/  STG.E desc[UR8][R4.64], R21 ;  /* 0x0000001504007986 */ /* 0x0005e2000c101908 */
[----:B------:R-:W-:Y:S01]  /*0d80*/  IMAD.MOV.U32 R17, RZ, RZ, R7 ;  /* 0x000000ffff117224 */ /* 0x000fe200078e0007 */
[----:B------:R-:W-:Y:S01]  /*0d90*/  MOV R15, R6 ;  /* 0x00000006000f7202 */ /* 0x000fe20000000f00 */
[----:B------:R-:W-:Y:S01]  /*0da0*/  IMAD.MOV.U32 R0, RZ, RZ, RZ ;  /* 0x000000ffff007224 */ /* 0x000fe200078e00ff */
[----:B------:R-:W-:Y:S06]  /*0db0*/  BRA `(.L_x_44) ;  /* 0x0000000000d47947 */ /* 0x000fec0003800000 */
.L_x_43:
[C---:B-1----:R-:W-:Y:S01]  /*0dc0*/  FMUL R7, R14.reuse, R17 ;  /* 0x000000110e077220 */ /* 0x042fe20000400000 */
[----:B------:R-:W-:-:S03]  /*0dd0*/  FMUL R3, R14, R15 ;  /* 0x0000000f0e037220 */ /* 0x000fc60000400000 */
[----:B--2---:R-:W-:Y:S01]  /*0de0*/  FADD R0, R20, R7 ;  /* 0x0000000714007221 */ /* 0x004fe20000000000 */
[----:B---3--:R-:W-:Y:S01]  /*0df0*/  FADD R2, R22, R3 ;  /* 0x0000000316027221 */ /* 0x008fe20000000000 */
[C---:B------:R-:W-:Y:S01]  /*0e00*/  FFMA R17, R14.reuse, R17, -R7 ;  /* 0x000000110e117223 */ /* 0x040fe20000000807 */
[C---:B------:R-:W-:Y:S01]  /*0e10*/  FFMA R15, R14.reuse, R15, -R3 ;  /* 0x0000000f0e0f7223 */ /* 0x040fe20000000803 */
[----:B------:R-:W-:Y:S01]  /*0e20*/  FADD R23, -R7, R0 ;  /* 0x0000000007177221 */ /* 0x000fe20000000100 */
[----:B------:R-:W-:Y:S01]  /*0e30*/  FADD R25, -R3, R2 ;  /* 0x0000000203197221 */ /* 0x000fe20000000100 */
[C---:B------:R-:W-:Y:S01]  /*0e40*/  FFMA R17, R14.reuse, R18, R17 ;  /* 0x000000120e117223 */ /* 0x040fe20000000011 */
[----:B------:R-:W-:Y:S01]  /*0e50*/  FFMA R15, R14, R16, R15 ;  /* 0x000000100e0f7223 */ /* 0x000fe2000000000f */
        /* <DEDUP_REMOVED lines=13> */
[----:B------:R-:W-:-:S03]  /*0f30*/  FADD R2, -R2, R15 ;  /* 0x0000000f02027221 */ /* 0x000fc60000000100 */
[----:B------:R-:W-:Y:S01]  /*0f40*/  FADD R18, R3, -R0 ;  /* 0x8000000003127221 */ /* 0x000fe20000000000 */
[----:B------:R-:W-:-:S03]  /*0f50*/  FADD R16, R7, -R2 ;  /* 0x8000000207107221 */ /* 0x000fc60000000000 */
[----:B------:R-:W-:Y:S01]  /*0f60*/  FADD R0, R17, R18 ;  /* 0x0000001211007221 */ /* 0x000fe20000000000 */
[----:B------:R-:W-:-:S05]  /*0f70*/  FADD R7, R15, R16 ;  /* 0x000000100f077221 */ /* 0x000fca0000000000 */
[----:B------:R-:W-:-:S13]  /*0f80*/  FSETP.GT.AND P0, PT, R0, -R7, PT ;  /* 0x800000070000720b */ /* 0x000fda0003f04000 */
[----:B------:R-:W-:Y:S05]  /*0f90*/  @!P0 BRA `(.L_x_49) ;  /* 0x0000000000548947 */ /* 0x000fea0003800000 */
[C-C-:B0-----:R-:W-:Y:S01]  /*0fa0*/  FADD R21, R0.reuse, R7.reuse ;  /* 0x0000000700157221 */ /* 0x141fe20000000000 */
        /* <DEDUP_REMOVED lines=11> */
[----:B------:R-:W-:Y:S02]  /*1060*/  MOV R3, R21 ;  /* 0x0000001500037202 */ /* 0x000fe40000000f00 */
[----:B------:R-:W-:-:S07]  /*1070*/  MOV R2, 0x1090 ;  /* 0x0000109000027802 */ /* 0x000fce0000000f00 */
[----:B------:R-:W-:Y:S05]  /*1080*/  CALL.REL.NOINC `($__internal_3_$__cuda_sm3x_div_rn_noftz_f32_slowpath) ;  /* 0x00000004001c7944 */ /* 0x000fea0003c00000 */
[----:B------:R-:W-:-:S07]  /*1090*/  IMAD.MOV.U32 R2, RZ, RZ, R0 ;  /* 0x000000ffff027224 */ /* 0x000fce00078e0000 */
.L_x_51:
[----:B------:R-:W-:Y:S05]  /*10a0*/  BSYNC.RECONVERGENT B1 ;  /* 0x0000000000017941 */ /* 0x000fea0003800200 */
.L_x_50:
[----:B------:R-:W-:Y:S01]  /*10b0*/  FMUL R21, R2, 100 ;  /* 0x42c8000002157820 */ /* 0x000fe20000400000 */
[----:B------:R-:W-:-:S04]  /*10c0*/  HFMA2 R0, -RZ, RZ, 0, 0 ;  /* 0x00000000ff007431 */ /* 0x000fc800000001ff */
[----:B------:R0:W-:Y:S01]  /*10d0*/  STG.E desc[UR8][R4.64], R21 ;  /* 0x0000001504007986 */ /* 0x0001e2000c101908 */
[----:B------:R-:W-:Y:S05]  /*10e0*/  BRA `(.L_x_44) ;  /* 0x0000000000087947 */ /* 0x000fea0003800000 */
.L_x_49:
[----:B------:R1:W-:Y:S01]  /*10f0*/  STG.E desc[UR8][R4.64], R21 ;  /* 0x0000001504007986 */ /* 0x0003e2000c101908 */
[----:B------:R-:W-:-:S07]  /*1100*/  IMAD.MOV.U32 R0, RZ, RZ, RZ ;  /* 0x000000ffff007224 */ /* 0x000fce00078e00ff */
.L_x_44:
[----:B------:R-:W-:Y:S05]  /*1110*/  BSYNC.RECONVERGENT B0 ;  /* 0x0000000000007941 */ /* 0x000fea0003800200 */
.L_x_42:
[----:B------:R-:W-:Y:S02]  /*1120*/  IADD3 R8, P2, PT, R8, 0x8, RZ ;  /* 0x0000000808087810 */ /* 0x000fe40007f5e0ff */
[----:B------:R-:W-:Y:S02]  /*1130*/  IADD3 R10, P4, PT, R10, 0x1, RZ ;  /* 0x000000010a0a7810 */ /* 0x000fe40007f9e0ff */
[----:B------:R-:W-:Y:S01]  /*1140*/  IADD3 R9, P3, PT, R9, 0x8, RZ ;  /* 0x0000000809097810 */ /* 0x000fe20007f7e0ff */
[----:B------:R-:W-:Y:S01]  /*1150*/  IMAD.X R11, RZ, RZ, R11, P2 ;  /* 0x000000ffff0b7224 */ /* 0x000fe200010e060b */
[----:B------:R-:W-:Y:S01]  /*1160*/  IADD3 R6, P0, PT, R4, 0x4, RZ ;  /* 0x0000000404067810 */ /* 0x000fe20007f1e0ff */
[----:B------:R-:W-:Y:S01]  /*1170*/  IMAD.X R13, RZ, RZ, R13, P4 ;  /* 0x000000ffff0d7224 */ /* 0x000fe200020e060d */
[----:B------:R-:W-:Y:S02]  /*1180*/  IADD3.X R12, PT, PT, RZ, R12, RZ, P3, !PT ;  /* 0x0000000cff0c7210 */ /* 0x000fe40001ffe4ff */
[----:B012---:R-:W-:Y:S01]  /*1190*/  IADD3.X R5, PT, PT, RZ, R5, RZ, P0, !PT ;  /* 0x00000005ff057210 */ /* 0x007fe200007fe4ff */
[----:B------:R-:W-:Y:S08]  /*11a0*/  @P1 BRA `(.L_x_52) ;  /* 0xfffffff400d81947 */ /* 0x000ff0000383ffff */
[----:B------:R-:W-:Y:S05]  /*11b0*/  EXIT ;  /* 0x000000000000794d */ /* 0x000fea0003800000 */
        .weak           $__internal_2_$__cuda_sm20_rcp_rn_f32_slowpath
        .type           $__internal_2_$__cuda_sm20_rcp_rn_f32_slowpath,@function
        .size           $__internal_2_$__cuda_sm20_rcp_rn_f32_slowpath,($__internal_3_$__cuda_sm3x_div_rn_noftz_f32_slowpath - $__internal_2_$__cuda_sm20_rcp_rn_f32_slowpath)
$__internal_2_$__cuda_sm20_rcp_rn_f32_slowpath:
[----:B------:R-:W-:Y:S01]  /*11c0*/  SHF.L.U32 R2, R0, 0x1, RZ ;  /* 0x0000000100027819 */ /* 0x000fe200000006ff */
[----:B------:R-:W-:Y:S03]  /*11d0*/  BSSY.RECONVERGENT B1, `(.L_x_53) ;  /* 0x0000030000017945 */ /* 0x000fe60003800200 */
[----:B------:R-:W-:-:S04]  /*11e0*/  SHF.R.U32.HI R2, RZ, 0x18, R2 ;  /* 0x00000018ff027819 */ /* 0x000fc80000011602 */
[----:B------:R-:W-:-:S13]  /*11f0*/  ISETP.NE.U32.AND P0, PT, R2, RZ, PT ;  /* 0x000000ff0200720c */ /* 0x000fda0003f05070 */
[----:B------:R-:W-:Y:S05]  /*1200*/  @P0 BRA `(.L_x_54) ;  /* 0x0000000000280947 */ /* 0x000fea0003800000 */
[----:B------:R-:W-:-:S05]  /*1210*/  IMAD.SHL.U32 R2, R0, 0x2, RZ ;  /* 0x0000000200027824 */ /* 0x000fca00078e00ff */
[----:B------:R-:W-:-:S13]  /*1220*/  ISETP.NE.AND P0, PT, R2, RZ, PT ;  /* 0x000000ff0200720c */ /* 0x000fda0003f05270 */
[----:B------:R-:W-:Y:S01]  /*1230*/  @P0 FFMA R7, R0, 1.84467440737095516160e+19, RZ ;  /* 0x5f80000000070823 */ /* 0x000fe200000000ff */
[----:B------:R-:W-:Y:S08]  /*1240*/  @!P0 MUFU.RCP R5, R0 ;  /* 0x0000000000058308 */ /* 0x000ff00000001000 */
[----:B------:R-:W0:Y:S02]  /*1250*/  @P0 MUFU.RCP R2, R7 ;  /* 0x0000000700020308 */ /* 0x000e240000001000 */
[----:B0-----:R-:W-:-:S04]  /*1260*/  @P0 FFMA R8, R7, R2, -1 ;  /* 0xbf80000007080423 */ /* 0x001fc80000000002 */
[----:B------:R-:W-:-:S04]  /*1270*/  @P0 FADD.FTZ R9, -R8, -RZ ;  /* 0x800000ff08090221 */ /* 0x000fc80000010100 */
[----:B------:R-:W-:-:S04]  /*1280*/  @P0 FFMA R2, R2, R9, R2 ;  /* 0x0000000902020223 */ /* 0x000fc80000000002 */
[----:B------:R-:W-:Y:S01]  /*1290*/  @P0 FFMA R5, R2, 1.84467440737095516160e+19, RZ ;  /* 0x5f80000002050823 */ /* 0x000fe200000000ff */
[----:B------:R-:W-:Y:S06]  /*12a0*/  BRA `(.L_x_55) ;  /* 0x0000000000887947 */ /* 0x000fec0003800000 */
.L_x_54:
[----:B------:R-:W-:-:S04]  /*12b0*/  IADD3 R5, PT, PT, R2, -0xfd, RZ ;  /* 0xffffff0302057810 */ /* 0x000fc80007ffe0ff */
[----:B------:R-:W-:-:S13]  /*12c0*/  ISETP.GT.U32.AND P0, PT, R5, 0x1, PT ;  /* 0x000000010500780c */ /* 0x000fda0003f04070 */
[----:B------:R-:W-:Y:S05]  /*12d0*/  @P0 BRA `(.L_x_56) ;  /* 0x0000000000780947 */ /* 0x000fea0003800000 */
[----:B------:R-:W-:Y:S01]  /*12e0*/  LOP3.LUT R7, R0, 0x7fffff, RZ, 0xc0, !PT ;  /* 0x007fffff00077812 */ /* 0x000fe200078ec0ff */
[----:B------:R-:W-:-:S03]  /*12f0*/  IMAD.MOV.U32 R12, RZ, RZ, 0x3 ;  /* 0x00000003ff0c7424 */ /* 0x000fc600078e00ff */
        /* <DEDUP_REMOVED lines=11> */
[----:B------:R-:W-:Y:S02]  /*13b0*/  LOP3.LUT R10, R11, R8, RZ, 0xc0, !PT ;  /* 0x000000080b0a7212 */ /* 0x000fe400078ec0ff */
[----:B------:R-:W-:-:S02]  /*13c0*/  IADD3 R9, PT, PT, -R9, RZ, RZ ;  /* 0x000000ff09097210 */ /* 0x000fc40007ffe1ff */
[-C--:B------:R-:W-:Y:S02]  /*13d0*/  SHF.R.U32.HI R10, RZ, R5.reuse, R10 ;  /* 0x00000005ff0a7219 */ /* 0x080fe4000001160a */
[----:B------:R-:W-:Y:S02]  /*13e0*/  LOP3.LUT P1, RZ, R9, R5, R8, 0xf8, !PT ;  /* 0x0000000509ff7212 */ /* 0x000fe4000782f808 */
[C---:B------:R-:W-:Y:S02]  /*13f0*/  LOP3.LUT P0, RZ, R10.reuse, 0x1, RZ, 0xc0, !PT ;  /* 0x000000010aff7812 */ /* 0x040fe4000780c0ff */
[----:B------:R-:W-:-:S04]  /*1400*/  LOP3.LUT P2, RZ, R10, 0x2, RZ, 0xc0, !PT ;  /* 0x000000020aff7812 */ /* 0x000fc8000784c0ff */
[----:B------:R-:W-:Y:S02]  /*1410*/  PLOP3.LUT P0, PT, P0, P1, P2, 0xe0, 0x0 ;  /* 0x000000000000781c */ /* 0x000fe40000703c20 */
[----:B------:R-:W-:Y:S02]  /*1420*/  LOP3.LUT P1, RZ, R0, 0x7fffff, RZ, 0xc0, !PT ;  /* 0x007fffff00ff7812 */ /* 0x000fe4000782c0ff */
[----:B------:R-:W-:-:S05]  /*1430*/  SEL R5, RZ, 0x1, !P0 ;  /* 0x00000001ff057807 */ /* 0x000fca0004000000 */
[----:B------:R-:W-:-:S05]  /*1440*/  IMAD.MOV R5, RZ, RZ, -R5 ;  /* 0x000000ffff057224 */ /* 0x000fca00078e0a05 */
[----:B------:R-:W-:Y:S02]  /*1450*/  ISETP.GE.AND P0, PT, R5, RZ, PT ;  /* 0x000000ff0500720c */ /* 0x000fe40003f06270 */
[----:B------:R-:W-:-:S04]  /*1460*/  IADD3 R5, PT, PT, R2, -0xfc, RZ ;  /* 0xffffff0402057810 */ /* 0x000fc80007ffe0ff */
[----:B------:R-:W-:-:S07]  /*1470*/  SHF.R.U32.HI R5, RZ, R5, R8 ;  /* 0x00000005ff057219 */ /* 0x000fce0000011608 */
[----:B------:R-:W-:-:S05]  /*1480*/  @!P0 VIADD R5, R5, 0x1 ;  /* 0x0000000105058836 */ /* 0x000fca0000000000 */
[----:B------:R-:W-:-:S04]  /*1490*/  @!P1 SHF.L.U32 R5, R5, 0x1, RZ ;  /* 0x0000000105059819 */ /* 0x000fc800000006ff */
[----:B------:R-:W-:Y:S01]  /*14a0*/  LOP3.LUT R5, R5, 0x80000000, R0, 0xf8, !PT ;  /* 0x8000000005057812 */ /* 0x000fe200078ef800 */
[----:B------:R-:W-:Y:S06]  /*14b0*/  BRA `(.L_x_55) ;  /* 0x0000000000047947 */ /* 0x000fec0003800000 */
.L_x_56:
[----:B------:R0:W1:Y:S02]  /*14c0*/  MUFU.RCP R5, R0 ;  /* 0x0000000000057308 */ /* 0x0000640000001000 */
.L_x_55:
[----:B------:R-:W-:Y:S05]  /*14d0*/  BSYNC.RECONVERGENT B1 ;  /* 0x0000000000017941 */ /* 0x000fea0003800200 */
.L_x_53:
[----:B------:R-:W-:-:S04]  /*14e0*/  IMAD.MOV.U32 R7, RZ, RZ, 0x0 ;  /* 0x00000000ff077424 */ /* 0x000fc800078e00ff */
[----:B01----:R-:W-:Y:S05]  /*14f0*/  RET.REL.NODEC R6 `(dx_batch_f32_fast) ;  /* 0xffffffe806c07950 */ /* 0x003fea0003c3ffff */
        .weak           $__internal_3_$__cuda_sm3x_div_rn_noftz_f32_slowpath
        .type           $__internal_3_$__cuda_sm3x_div_rn_noftz_f32_slowpath,@function
        .size           $__internal_3_$__cuda_sm3x_div_rn_noftz_f32_slowpath,(.L_x_151 - $__internal_3_$__cuda_sm3x_div_rn_noftz_f32_slowpath)
$__internal_3_$__cuda_sm3x_div_rn_noftz_f32_slowpath:
[----:B------:R-:W-:Y:S01]  /*1500*/  SHF.R.U32.HI R20, RZ, 0x17, R3 ;  /* 0x00000017ff147819 */ /* 0x000fe20000011603 */
[----:B------:R-:W-:Y:S01]  /*1510*/  BSSY.RECONVERGENT B3, `(.L_x_57) ;  /* 0x0000062000037945 */ /* 0x000fe20003800200 */
[----:B------:R-:W-:Y:S02]  /*1520*/  SHF.R.U32.HI R22, RZ, 0x17, R0 ;  /* 0x00000017ff167819 */ /* 0x000fe40000011600 */
[----:B------:R-:W-:Y:S02]  /*1530*/  LOP3.LUT R20, R20, 0xff, RZ, 0xc0, !PT ;  /* 0x000000ff14147812 */ /* 0x000fe400078ec0ff */
[----:B------:R-:W-:Y:S02]  /*1540*/  LOP3.LUT R22, R22, 0xff, RZ, 0xc0, !PT ;  /* 0x000000ff16167812 */ /* 0x000fe400078ec0ff */
[----:B------:R-:W-:-:S03]  /*1550*/  IADD3 R24, PT, PT, R20, -0x1, RZ ;  /* 0xffffffff14187810 */ /* 0x000fc60007ffe0ff */
[----:B------:R-:W-:Y:S01]  /*1560*/  VIADD R23, R22, 0xffffffff ;  /* 0xffffffff16177836 */ /* 0x000fe20000000000 */
[----:B------:R-:W-:-:S04]  /*1570*/  ISETP.GT.U32.AND P0, PT, R24, 0xfd, PT ;  /* 0x000000fd1800780c */ /* 0x000fc80003f04070 */
[----:B------:R-:W-:-:S13]  /*1580*/  ISETP.GT.U32.OR P0, PT, R23, 0xfd, P0 ;  /* 0x000000fd1700780c */ /* 0x000fda0000704470 */
[----:B------:R-:W-:Y:S01]  /*1590*/  @!P0 MOV R21, RZ ;  /* 0x000000ff00158202 */ /* 0x000fe20000000f00 */
        /* <DEDUP_REMOVED lines=19> */
[----:B------:R-:W-:Y:S01]  /*16d0*/  @P0 IMAD.MOV.U32 R21, RZ, RZ, RZ ;  /* 0x000000ffff150224 */ /* 0x000fe200078e00ff */
[----:B------:R-:W-:Y:S01]  /*16e0*/  @!P0 MOV R21, 0xffffffc0 ;  /* 0xffffffc000158802 */ /* 0x000fe20000000f00 */
[----:B------:R-:W-:Y:S01]  /*16f0*/  @!P0 FFMA R0, R0, 1.84467440737095516160e+19, RZ ;  /* 0x5f80000000008823 */ /* 0x000fe200000000ff */
[----:B------:R-:W-:-:S03]  /*1700*/  @!P2 FFMA R3, R3, 1.84467440737095516160e+19, RZ ;  /* 0x5f8000000303a823 */ /* 0x000fc600000000ff */
[----:B------:R-:W-:-:S07]  /*1710*/  @!P2 VIADD R21, R21, 0x40 ;  /* 0x000000401515a836 */ /* 0x000fce0000000000 */
.L_x_58:
[----:B------:R-:W-:Y:S01]  /*1720*/  LEA R24, R20, 0xc0800000, 0x17 ;  /* 0xc080000014187811 */ /* 0x000fe200078eb8ff */
[----:B------:R-:W-:Y:S03]  /*1730*/  BSSY.RECONVERGENT B4, `(.L_x_63) ;  /* 0x0000036000047945 */ /* 0x000fe60003800200 */
[----:B------:R-:W-:Y:S01]  /*1740*/  IADD3 R24, PT, PT, -R24, R3, RZ ;  /* 0x0000000318187210 */ /* 0x000fe20007ffe1ff */
[----:B------:R-:W-:-:S03]  /*1750*/  VIADD R3, R22, 0xffffff81 ;  /* 0xffffff8116037836 */ /* 0x000fc60000000000 */
[----:B------:R-:W0:Y:S01]  /*1760*/  MUFU.RCP R26, R24 ;  /* 0x00000018001a7308 */ /* 0x000e220000001000 */
[----:B------:R-:W-:Y:S01]  /*1770*/  FADD.FTZ R23, -R24, -RZ ;  /* 0x800000ff18177221 */ /* 0x000fe20000010100 */
[C---:B------:R-:W-:Y:S01]  /*1780*/  IMAD R0, R3.reuse, -0x800000, R0 ;  /* 0xff80000003007824 */ /* 0x040fe200078e0200 */
[----:B------:R-:W-:-:S04]  /*1790*/  IADD3 R20, PT, PT, R3, 0x7f, -R20 ;  /* 0x0000007f03147810 */ /* 0x000fc80007ffe814 */
[----:B------:R-:W-:Y:S01]  /*17a0*/  IADD3 R20, PT, PT, R20, R21, RZ ;  /* 0x0000001514147210 */ /* 0x000fe20007ffe0ff */
[----:B0-----:R-:W-:-:S04]  /*17b0*/  FFMA R25, R26, R23, 1 ;  /* 0x3f8000001a197423 */ /* 0x001fc80000000017 */
[----:B------:R-:W-:-:S04]  /*17c0*/  FFMA R25, R26, R25, R26 ;  /* 0x000000191a197223 */ /* 0x000fc8000000001a */
[----:B------:R-:W-:-:S04]  /*17d0*/  FFMA R22, R0, R25, RZ ;  /* 0x0000001900167223 */ /* 0x000fc800000000ff */
[----:B------:R-:W-:-:S04]  /*17e0*/  FFMA R26, R23, R22, R0 ;  /* 0x00000016171a7223 */ /* 0x000fc80000000000 */
[----:B------:R-:W-:-:S04]  /*17f0*/  FFMA R22, R25, R26, R22 ;  /* 0x0000001a19167223 */ /* 0x000fc80000000016 */
[----:B------:R-:W-:-:S04]  /*1800*/  FFMA R23, R23, R22, R0 ;  /* 0x0000001617177223 */ /* 0x000fc80000000000 */
[----:B------:R-:W-:-:S05]  /*1810*/  FFMA R0, R25, R23, R22 ;  /* 0x0000001719007223 */ /* 0x000fca0000000016 */
[----:B------:R-:W-:-:S04]  /*1820*/  SHF.R.U32.HI R3, RZ, 0x17, R0 ;  /* 0x00000017ff037819 */ /* 0x000fc80000011600 */
[----:B------:R-:W-:-:S05]  /*1830*/  LOP3.LUT R3, R3, 0xff, RZ, 0xc0, !PT ;  /* 0x000000ff03037812 */ /* 0x000fca00078ec0ff */
[----:B------:R-:W-:-:S05]  /*1840*/  IMAD.IADD R3, R3, 0x1, R20 ;  /* 0x0000000103037824 */ /* 0x000fca00078e0214 */
        /* <DEDUP_REMOVED lines=10> */
[-CC-:B------:R-:W-:Y:S01]  /*18f0*/  FFMA.RZ R20, R25, R23.reuse, R22.reuse ;  /* 0x0000001719147223 */ /* 0x180fe2000000c016 */
[C---:B------:R-:W-:Y:S02]  /*1900*/  ISETP.NE.AND P3, PT, R3.reuse, RZ, PT ;  /* 0x000000ff0300720c */ /* 0x040fe40003f65270 */
[----:B------:R-:W-:Y:S02]  /*1910*/  ISETP.NE.AND P2, PT, R3, RZ, PT ;  /* 0x000000ff0300720c */ /* 0x000fe40003f45270 */
[----:B------:R-:W-:Y:S01]  /*1920*/  LOP3.LUT R21, R20, 0x7fffff, RZ, 0xc0, !PT ;  /* 0x007fffff14157812 */ /* 0x000fe200078ec0ff */
[CCC-:B------:R-:W-:Y:S01]  /*1930*/  FFMA.RP R20, R25.reuse, R23.reuse, R22.reuse ;  /* 0x0000001719147223 */ /* 0x1c0fe20000008016 */
[----:B------:R-:W-:Y:S01]  /*1940*/  FFMA.RM R23, R25, R23, R22 ;  /* 0x0000001719177223 */ /* 0x000fe20000004016 */
[----:B------:R-:W-:Y:S01]  /*1950*/  VIADD R22, R3, 0x20 ;  /* 0x0000002003167836 */ /* 0x000fe20000000000 */
[----:B------:R-:W-:Y:S02]  /*1960*/  LOP3.LUT R21, R21, 0x800000, RZ, 0xfc, !PT ;  /* 0x0080000015157812 */ /* 0x000fe400078efcff */
[----:B------:R-:W-:-:S02]  /*1970*/  IADD3 R3, PT, PT, -R3, RZ, RZ ;  /* 0x000000ff03037210 */ /* 0x000fc40007ffe1ff */
[----:B------:R-:W-:Y:S02]  /*1980*/  SHF.L.U32 R22, R21, R22, RZ ;  /* 0x0000001615167219 */ /* 0x000fe400000006ff */
[----:B------:R-:W-:Y:S02]  /*1990*/  FSETP.NEU.FTZ.AND P0, PT, R20, R23, PT ;  /* 0x000000171400720b */ /* 0x000fe40003f1d000 */
[----:B------:R-:W-:Y:S02]  /*19a0*/  SEL R20, R3, RZ, P3 ;  /* 0x000000ff03147207 */ /* 0x000fe40001800000 */
[----:B------:R-:W-:Y:S02]  /*19b0*/  ISETP.NE.AND P2, PT, R22, RZ, P2 ;  /* 0x000000ff1600720c */ /* 0x000fe40001745270 */
[----:B------:R-:W-:Y:S02]  /*19c0*/  SHF.R.U32.HI R20, RZ, R20, R21 ;  /* 0x00000014ff147219 */ /* 0x000fe40000011615 */
[----:B------:R-:W-:-:S02]  /*19d0*/  PLOP3.LUT P0, PT, P0, P2, PT, 0xf8, 0x8f ;  /* 0x00000000008f781c */ /* 0x000fc40000705f70 */
[----:B------:R-:W-:Y:S02]  /*19e0*/  SHF.R.U32.HI R22, RZ, 0x1, R20 ;  /* 0x00000001ff167819 */ /* 0x000fe40000011614 */
[----:B------:R-:W-:-:S04]  /*19f0*/  SEL R3, RZ, 0x1, !P0 ;  /* 0x00000001ff037807 */ /* 0x000fc80004000000 */
[----:B------:R-:W-:-:S04]  /*1a00*/  LOP3.LUT R3, R3, 0x1, R22, 0xf8, !PT ;  /* 0x0000000103037812 */ /* 0x000fc800078ef816 */
[----:B------:R-:W-:-:S05]  /*1a10*/  LOP3.LUT R3, R3, R20, RZ, 0xc0, !PT ;  /* 0x0000001403037212 */ /* 0x000fca00078ec0ff */
[----:B------:R-:W-:-:S05]  /*1a20*/  IMAD.IADD R3, R22, 0x1, R3 ;  /* 0x0000000116037824 */ /* 0x000fca00078e0203 */
[----:B------:R-:W-:Y:S01]  /*1a30*/  LOP3.LUT R0, R3, R0, RZ, 0xfc, !PT ;  /* 0x0000000003007212 */ /* 0x000fe200078efcff */
[----:B------:R-:W-:Y:S06]  /*1a40*/  BRA `(.L_x_66) ;  /* 0x0000000000107947 */ /* 0x000fec0003800000 */
.L_x_65:
[----:B------:R-:W-:-:S04]  /*1a50*/  LOP3.LUT R0, R0, 0x80000000, RZ, 0xc0, !PT ;  /* 0x8000000000007812 */ /* 0x000fc800078ec0ff */
[----:B------:R-:W-:Y:S01]  /*1a60*/  LOP3.LUT R0, R0, 0x7f800000, RZ, 0xfc, !PT ;  /* 0x7f80000000007812 */ /* 0x000fe200078efcff */
[----:B------:R-:W-:Y:S06]  /*1a70*/  BRA `(.L_x_66) ;  /* 0x0000000000047947 */ /* 0x000fec0003800000 */
.L_x_64:
[----:B------:R-:W-:-:S07]  /*1a80*/  LEA R0, R20, R0, 0x17 ;  /* 0x0000000014007211 */ /* 0x000fce00078eb8ff */
.L_x_66:
[----:B------:R-:W-:Y:S05]  /*1a90*/  BSYNC.RECONVERGENT B4 ;  /* 0x0000000000047941 */ /* 0x000fea0003800200 */
.L_x_63:
[----:B------:R-:W-:Y:S05]  /*1aa0*/  BRA `(.L_x_67) ;  /* 0x0000000000207947 */ /* 0x000fea0003800000 */
.L_x_62:
[----:B------:R-:W-:-:S04]  /*1ab0*/  LOP3.LUT R0, R3, 0x80000000, R0, 0x48, !PT ;  /* 0x8000000003007812 */ /* 0x000fc800078e4800 */
[----:B------:R-:W-:Y:S01]  /*1ac0*/  LOP3.LUT R0, R0, 0x7f800000, RZ, 0xfc, !PT ;  /* 0x7f80000000007812 */ /* 0x000fe200078efcff */
[----:B------:R-:W-:Y:S06]  /*1ad0*/  BRA `(.L_x_67) ;  /* 0x0000000000147947 */ /* 0x000fec0003800000 */
.L_x_61:
[----:B------:R-:W-:Y:S01]  /*1ae0*/  LOP3.LUT R0, R3, 0x80000000, R0, 0x48, !PT ;  /* 0x8000000003007812 */ /* 0x000fe200078e4800 */
[----:B------:R-:W-:Y:S06]  /*1af0*/  BRA `(.L_x_67) ;  /* 0x00000000000c7947 */ /* 0x000fec0003800000 */
.L_x_60:
[----:B------:R-:W0:Y:S01]  /*1b00*/  MUFU.RSQ R0, -QNAN ;  /* 0xffc0000000007908 */ /* 0x000e220000001400 */
[----:B------:R-:W-:Y:S05]  /*1b10*/  BRA `(.L_x_67) ;  /* 0x0000000000047947 */ /* 0x000fea0003800000 */
.L_x_59:
[----:B------:R-:W-:-:S07]  /*1b20*/  FADD.FTZ R0, R0, R3 ;  /* 0x0000000300007221 */ /* 0x000fce0000010000 */
.L_x_67:
[----:B------:R-:W-:Y:S05]  /*1b30*/  BSYNC.RECONVERGENT B3 ;  /* 0x0000000000037941 */ /* 0x000fea0003800200 */
.L_x_57:
[----:B------:R-:W-:-:S04]  /*1b40*/  IMAD.MOV.U32 R3, RZ, RZ, 0x0 ;  /* 0x00000000ff037424 */ /* 0x000fc800078e00ff */
[----:B0-----:R-:W-:Y:S05]  /*1b50*/  RET.REL.NODEC R2 `(dx_batch_f32_fast) ;  /* 0xffffffe402287950 */ /* 0x001fea0003c3ffff */
.L_x_68:
        /* <DEDUP_REMOVED lines=10> */
.L_x_151:


//--------------------- .text.dx_many_series_one_param_time_major_f32 --------------------------
	.section	.text.dx_many_series_one_param_time_major_f32,"ax",@progbits
	.align	128
        .global         dx_many_series_one_param_time_major_f32
        .type           dx_many_series_one_param_time_major_f32,@function
        .size           dx_many_series_one_param_time_major_f32,(.L_x_153 - dx_many_series_one_param_time_major_f32)
        .other          dx_many_series_one_param_time_major_f32,@"STO_CUDA_ENTRY STV_DEFAULT"
dx_many_series_one_param_time_major_f32:
.text.dx_many_series_one_param_time_major_f32:
[----:B------:R-:W-:Y:S01]  /*0000*/  LDC R1, c[0x0][0x37c] ;  /* 0x0000df00ff017b82 */ /* 0x000fe20000000800 */
[----:B------:R-:W0:Y:S07]  /*0010*/  S2R R5, SR_TID.X ;  /* 0x0000000000057919 */ /* 0x000e2e0000002100 */
[----:B------:R-:W0:Y:S08]  /*0020*/  S2UR UR4, SR_CTAID.X ;  /* 0x00000000000479c3 */ /* 0x000e300000002500 */
[----:B------:R-:W0:Y:S08]  /*0030*/  LDC R4, c[0x0][0x360] ;  /* 0x0000d800ff047b82 */ /* 0x000e300000000800 */
[----:B------:R-:W1:Y:S01]  /*0040*/  LDC R3, c[0x0][0x398] ;  /* 0x0000e600ff037b82 */ /* 0x000e620000000800 */
[----:B0-----:R-:W-:-:S05]  /*0050*/  IMAD R4, R4, UR4, R5 ;  /* 0x0000000404047c24 */ /* 0x001fca000f8e0205 */
[----:B-1----:R-:W-:-:S13]  /*0060*/  ISETP.GE.AND P0, PT, R4, R3, PT ;  /* 0x000000030400720c */ /* 0x002fda0003f06270 */
[----:B------:R-:W-:Y:S05]  /*0070*/  @P0 EXIT ;  /* 0x000000000000094d */ /* 0x000fea0003800000 */
[----:B------:R-:W0:Y:S01]  /*0080*/  LDC R0, c[0x0][0x39c] ;  /* 0x0000e700ff007b82 */ /* 0x000e220000000800 */
[----:B------:R-:W1:Y:S01]  /*0090*/  LDCU.64 UR6, c[0x0][0x358] ;  /* 0x00006b00ff0677ac */ /* 0x000e620008000a00 */
[----:B0-----:R-:W-:-:S13]  /*00a0*/  ISETP.GE.AND P0, PT, R0, 0x1, PT ;  /* 0x000000010000780c */ /* 0x001fda0003f06270 */
[----:B-1----:R-:W-:Y:S05]  /*00b0*/  @!P0 BRA `(.L_x_69) ;  /* 0x0000000400048947 */ /* 0x002fea0003800000 */
[C---:B------:R-:W-:Y:S01]  /*00c0*/  ISETP.GE.U32.AND P0, PT, R0.reuse, 0x8, PT ;  /* 0x000000080000780c */ /* 0x040fe20003f06070 */
[----:B------:R-:W-:Y:S01]  /*00d0*/  IMAD.MOV.U32 R2, RZ, RZ, RZ ;  /* 0x000000ffff027224 */ /* 0x000fe200078e00ff */
[----:B------:R-:W-:-:S04]  /*00e0*/  LOP3.LUT R26, R0, 0x7, RZ, 0xc0, !PT ;  /* 0x00000007001a7812 */ /* 0x000fc800078ec0ff */
[----:B------:R-:W-:-:S07]  /*00f0*/  ISETP.NE.AND P1, PT, R26, RZ, PT ;  /* 0x000000ff1a00720c */ /* 0x000fce0003f25270 */
[----:B------:R-:W-:Y:S06]  /*0100*/  @!P0 BRA `(.L_x_70) ;  /* 0x0000000000648947 */ /* 0x000fec0003800000 */
[----:B------:R-:W0:Y:S01]  /*0110*/  LDC.64 R22, c[0x0][0x3b0] ;  /* 0x0000ec00ff167b82 */ /* 0x000e220000000a00 */
[----:B------:R-:W-:Y:S01]  /*0120*/  LOP3.LUT R2, R0, 0x7ffffff8, RZ, 0xc0, !PT ;  /* 0x7ffffff800027812 */ /* 0x000fe200078ec0ff */
[----:B------:R-:W-:-:S04]  /*0130*/  IMAD.MOV.U32 R24, RZ, RZ, R4 ;  /* 0x000000ffff187224 */ /* 0x000fc800078e0004 */
[----:B------:R-:W-:-:S07]  /*0140*/  IMAD.MOV R5, RZ, RZ, -R2 ;  /* 0x000000ffff057224 */ /* 0x000fce00078e0a02 */
.L_x_71:
[----:B01----:R-:W-:-:S04]  /*0150*/  IMAD.WIDE R6, R24, 0x4, R22 ;  /* 0x0000000418067825 */ /* 0x003fc800078e0216 */
[----:B------:R-:W-:Y:S02]  /*0160*/  IMAD.MOV.U32 R25, RZ, RZ, 0x7fc00000 ;  /* 0x7fc00000ff197424 */ /* 0x000fe400078e00ff */
[----:B------:R-:W-:-:S03]  /*0170*/  IMAD.WIDE R8, R3, 0x4, R6 ;  /* 0x0000000403087825 */ /* 0x000fc600078e0206 */
[----:B------:R1:W-:Y:S01]  /*0180*/  STG.E desc[UR6][R6.64], R25 ;  /* 0x0000001906007986 */ /* 0x0003e2000c101906 */
[----:B------:R-:W-:Y:S02]  /*0190*/  VIADD R5, R5, 0x8 ;  /* 0x0000000805057836 */ /* 0x000fe40000000000 */
[----:B------:R-:W-:Y:S01]  /*01a0*/  IMAD.WIDE R10, R3, 0x4, R8 ;  /* 0x00000004030a7825 */ /* 0x000fe200078e0208 */
[----:B------:R1:W-:Y:S02]  /*01b0*/  STG.E desc[UR6][R8.64], R25 ;  /* 0x0000001908007986 */ /* 0x0003e4000c101906 */
[----:B------:R-:W-:Y:S01]  /*01c0*/  ISETP.NE.AND P0, PT, R5, RZ, PT ;  /* 0x000000ff0500720c */ /* 0x000fe20003f05270 */
[C---:B------:R-:W-:Y:S01]  /*01d0*/  IMAD R24, R3.reuse, 0x8, R24 ;  /* 0x0000000803187824 */ /* 0x040fe200078e0218 */
        /* <DEDUP_REMOVED lines=12> */
.L_x_70:
[----:B------:R-:W-:Y:S05]  /*02a0*/  @!P1 BRA `(.L_x_69) ;  /* 0x0000000000889947 */ /* 0x000fea0003800000 */
[----:B------:R-:W-:Y:S02]  /*02b0*/  ISETP.GE.U32.AND P0, PT, R26, 0x4, PT ;  /* 0x000000041a00780c */ /* 0x000fe40003f06070 */
[----:B-1----:R-:W-:-:S04]  /*02c0*/  LOP3.LUT R14, R0, 0x3, RZ, 0xc0, !PT ;  /* 0x00000003000e7812 */ /* 0x002fc800078ec0ff */
[----:B------:R-:W-:-:S07]  /*02d0*/  ISETP.NE.AND P1, PT, R14, RZ, PT ;  /* 0x000000ff0e00720c */ /* 0x000fce0003f25270 */
[----:B------:R-:W-:Y:S06]  /*02e0*/  @!P0 BRA `(.L_x_72) ;  /* 0x0000000000308947 */ /* 0x000fec0003800000 */
[----:B------:R-:W0:Y:S01]  /*02f0*/  LDC.64 R6, c[0x0][0x3b0] ;  /* 0x0000ec00ff067b82 */ /* 0x000e220000000a00 */
[C---:B------:R-:W-:Y:S02]  /*0300*/  IMAD R5, R2.reuse, R3, R4 ;  /* 0x0000000302057224 */ /* 0x040fe400078e0204 */
[----:B------:R-:W-:Y:S02]  /*0310*/  VIADD R2, R2, 0x4 ;  /* 0x0000000402027836 */ /* 0x000fe40000000000 */
[----:B0-----:R-:W-:Y:S01]  /*0320*/  IMAD.WIDE R6, R5, 0x4, R6 ;  /* 0x0000000405067825 */ /* 0x001fe200078e0206 */
[----:B------:R-:W-:-:S03]  /*0330*/  MOV R5, 0x7fc00000 ;  /* 0x7fc0000000057802 */ /* 0x000fc60000000f00 */
[C---:B------:R-:W-:Y:S02]  /*0340*/  IMAD.WIDE R8, R3.reuse, 0x4, R6 ;  /* 0x0000000403087825 */ /* 0x040fe400078e0206 */
[----:B------:R0:W-:Y:S04]  /*0350*/  STG.E desc[UR6][R6.64], R5 ;  /* 0x0000000506007986 */ /* 0x0001e8000c101906 */
[----:B------:R0:W-:Y:S01]  /*0360*/  STG.E desc[UR6][R8.64], R5 ;  /* 0x0000000508007986 */ /* 0x0001e2000c101906 */
[----:B------:R-:W-:-:S05]  /*0370*/  IMAD.WIDE R10, R3, 0x4, R8 ;  /* 0x00000004030a7825 */ /* 0x000fca00078e0208 */
[----:B------:R0:W-:Y:S01]  /*0380*/  STG.E desc[UR6][R10.64], R5 ;  /* 0x000000050a007986 */ /* 0x0001e2000c101906 */
[----:B------:R-:W-:-:S05]  /*0390*/  IMAD.WIDE R12, R3, 0x4, R10 ;  /* 0x00000004030c7825 */ /* 0x000fca00078e020a */
[----:B------:R0:W-:Y:S02]  /*03a0*/  STG.E desc[UR6][R12.64], R5 ;  /* 0x000000050c007986 */ /* 0x0001e4000c101906 */
.L_x_72:
[----:B------:R-:W-:Y:S05]  /*03b0*/  @!P1 BRA `(.L_x_69) ;  /* 0x0000000000449947 */ /* 0x000fea0003800000 */
[----:B0-----:R-:W-:Y:S02]  /*03c0*/  LOP3.LUT R5, R0, 0x1, RZ, 0xc0, !PT ;  /* 0x0000000100057812 */ /* 0x001fe400078ec0ff */
[----:B------:R-:W-:Y:S02]  /*03d0*/  ISETP.NE.AND P0, PT, R14, 0x1, PT ;  /* 0x000000010e00780c */ /* 0x000fe40003f05270 */
[----:B------:R-:W-:-:S13]  /*03e0*/  ISETP.NE.U32.AND P1, PT, R5, 0x1, PT ;  /* 0x000000010500780c */ /* 0x000fda0003f25070 */
[----:B------:R-:W0:Y:S01]  /*03f0*/  @!P1 LDC.64 R10, c[0x0][0x3b0] ;  /* 0x0000ec00ff0a9b82 */ /* 0x000e220000000a00 */
[----:B------:R-:W-:Y:S05]  /*0400*/  @!P0 BRA `(.L_x_73) ;  /* 0x0000000000208947 */ /* 0x000fea0003800000 */
[----:B------:R-:W1:Y:S01]  /*0410*/  LDC.64 R6, c[0x0][0x3b0] ;  /* 0x0000ec00ff067b82 */ /* 0x000e620000000a00 */
[C---:B------:R-:W-:Y:S02]  /*0420*/  IMAD R5, R2.reuse, R3, R4 ;  /* 0x0000000302057224 */ /* 0x040fe400078e0204 */
[----:B------:R-:W-:Y:S02]  /*0430*/  VIADD R2, R2, 0x2 ;  /* 0x0000000202027836 */ /* 0x000fe40000000000 */
[----:B-1----:R-:W-:-:S04]  /*0440*/  IMAD.WIDE R6, R5, 0x4, R6 ;  /* 0x0000000405067825 */ /* 0x002fc800078e0206 */
[----:B------:R-:W-:Y:S02]  /*0450*/  IMAD.MOV.U32 R5, RZ, RZ, 0x7fc00000 ;  /* 0x7fc00000ff057424 */ /* 0x000fe400078e00ff */
[----:B------:R-:W-:-:S03]  /*0460*/  IMAD.WIDE R8, R3, 0x4, R6 ;  /* 0x0000000403087825 */ /* 0x000fc600078e0206 */
[----:B------:R1:W-:Y:S04]  /*0470*/  STG.E desc[UR6][R6.64], R5 ;  /* 0x0000000506007986 */ /* 0x0003e8000c101906 */
[----:B------:R1:W-:Y:S02]  /*0480*/  STG.E desc[UR6][R8.64], R5 ;  /* 0x0000000508007986 */ /* 0x0003e4000c101906 */
.L_x_73:
[----:B-1----:R-:W-:Y:S02]  /*0490*/  @!P1 IMAD R7, R2, R3, R4 ;  /* 0x0000000302079224 */ /* 0x002fe400078e0204 */
[----:B------:R-:W-:Y:S02]  /*04a0*/  @!P1 IMAD.MOV.U32 R5, RZ, RZ, 0x7fc00000 ;  /* 0x7fc00000ff059424 */ /* 0x000fe400078e00ff */
[----:B0-----:R-:W-:-:S05]  /*04b0*/  @!P1 IMAD.WIDE R6, R7, 0x4, R10 ;  /* 0x0000000407069825 */ /* 0x001fca00078e020a */
[----:B------:R2:W-:Y:S02]  /*04c0*/  @!P1 STG.E desc[UR6][R6.64], R5 ;  /* 0x0000000506009986 */ /* 0x0005e4000c101906 */
.L_x_69:
[----:B012---:R-:W0:Y:S02]  /*04d0*/  LDC R6, c[0x0][0x3a0] ;  /* 0x0000e800ff067b82 */ /* 0x007e240000000800 */
[----:B0-----:R-:W-:-:S13]  /*04e0*/  ISETP.GE.AND P0, PT, R6, 0x1, PT ;  /* 0x000000010600780c */ /* 0x001fda0003f06270 */
[----:B------:R-:W-:Y:S05]  /*04f0*/  @!P0 EXIT ;  /* 0x000000000000894d */ /* 0x000fea0003800000 */
[----:B------:R-:W0:Y:S02]  /*0500*/  LDC.64 R8, c[0x0][0x3a8] ;  /* 0x0000ea00ff087b82 */ /* 0x000e240000000a00 */
[----:B0-----:R-:W-:-:S05]  /*0510*/  IMAD.WIDE R8, R4, 0x4, R8 ;  /* 0x0000000404087825 */ /* 0x001fca00078e0208 */
[----:B------:R-:W2:Y:S02]  /*0520*/  LDG.E.CONSTANT R5, desc[UR6][R8.64] ;  /* 0x0000000608057981 */ /* 0x000ea4000c1e9900 */
[----:B--2---:R-:W-:-:S05]  /*0530*/  VIADD R7, R5, 0x1 ;  /* 0x0000000105077836 */ /* 0x004fca0000000000 */
[----:B------:R-:W-:-:S04]  /*0540*/  ISETP.GE.AND P0, PT, R7, R0, PT ;  /* 0x000000000700720c */ /* 0x000fc80003f06270 */
[----:B------:R-:W-:-:S13]  /*0550*/  ISETP.LT.OR P0, PT, R5, RZ, P0 ;  /* 0x000000ff0500720c */ /* 0x000fda0000701670 */
[----:B------:R-:W-:Y:S05]  /*0560*/  @P0 EXIT ;  /* 0x000000000000094d */ /* 0x000fea0003800000 */
[----:B------:R-:W0:Y:S01]  /*0570*/  LDC.64 R12, c[0x0][0x388] ;  /* 0x0000e200ff0c7b82 */ /* 0x000e220000000a00 */
[----:B------:R-:W-:-:S07]  /*0580*/  IMAD R2, R5, R3, R4 ;  /* 0x0000000305027224 */ /* 0x000fce00078e0204 */
[----:B------:R-:W1:Y:S08]  /*0590*/  LDC.64 R10, c[0x0][0x380] ;  /* 0x0000e000ff0a7b82 */ /* 0x000e700000000a00 */
[----:B------:R-:W2:Y:S01]  /*05a0*/  LDC.64 R14, c[0x0][0x390] ;  /* 0x0000e400ff0e7b82 */ /* 0x000ea20000000a00 */
[----:B0-----:R-:W-:-:S06]  /*05b0*/  IMAD.WIDE R12, R2, 0x4, R12 ;  /* 0x00000004020c7825 */ /* 0x001fcc00078e020c */
[----:B------:R-:W3:Y:S01]  /*05c0*/  LDG.E.CONSTANT R12, desc[UR6][R12.64] ;  /* 0x000000060c0c7981 */ /* 0x000ee2000c1e9900 */
[----:B-1----:R-:W-:-:S05]  /*05d0*/  IMAD.WIDE R10, R2, 0x4, R10 ;  /* 0x00000004020a7825 */ /* 0x002fca00078e020a */
[----:B------:R0:W4:Y:S01]  /*05e0*/  LDG.E.CONSTANT R26, desc[UR6][R10.64] ;  /* 0x000000060a1a7981 */ /* 0x000122000c1e9900 */
[----:B------:R-:W1:Y:S08]  /*05f0*/  I2F.F64.U32 R8, R6 ;  /* 0x0000000600087312 */ /* 0x000e700000201800 */
[----:B-1----:R-:W1:Y:S01]  /*0600*/  MUFU.RCP64H R17, R9 ;  /* 0x0000000900117308 */ /* 0x002e620000001800 */
[----:B------:R-:W-:-:S06]  /*0610*/  VIADD R16, R9, 0x300402 ;  /* 0x0030040209107836 */ /* 0x000fcc0000000000 */
[----:B-1----:R-:W-:-:S08]  /*0620*/  DFMA R18, -R8, R16, 1 ;  /* 0x3ff000000812742b */ /* 0x002fd00000000110 */
[----:B------:R-:W-:Y:S01]  /*0630*/  DFMA R18, R18, R18, R18 ;  /* 0x000000121212722b */ /* 0x000fe20000000012 */
[----:B------:R-:W-:-:S07]  /*0640*/  FSETP.GEU.AND P0, PT, |R16|, 5.8789094863358348022e-39, PT ;  /* 0x004004021000780b */ /* 0x000fce0003f0e200 */
[----:B------:R-:W-:Y:S01]  /*0650*/  DFMA R18, R16, R18, R16 ;  /* 0x000000121012722b */ /* 0x000fe20000000010 */
[----:B--2---:R-:W-:-:S05]  /*0660*/  IMAD.WIDE R14, R2, 0x4, R14 ;  /* 0x00000004020e7825 */ /* 0x004fca00078e020e */
[----:B------:R1:W5:Y:S02]  /*0670*/  LDG.E.CONSTANT R3, desc[UR6][R14.64] ;  /* 0x000000060e037981 */ /* 0x000364000c1e9900 */
[----:B0-----:R-:W-:-:S08]  /*0680*/  DFMA R10, -R8, R18, 1 ;  /* 0x3ff00000080a742b */ /* 0x001fd00000000112 */
[----:B-1----:R-:W-:Y:S01]  /*0690*/  DFMA R14, R18, R10, R18 ;  /* 0x0000000a120e722b */ /* 0x002fe20000000012 */
[----:B---3--:R0:W1:Y:S08]  /*06a0*/  F2F.F64.F32 R24, R12 ;  /* 0x0000000c00187310 */ /* 0x0080700000201800 */
[----:B----4-:R-:W2:Y:S01]  /*06b0*/  F2F.F64.F32 R26, R26 ;  /* 0x0000001a001a7310 */ /* 0x010ea20000201800 */
[----:B0-----:R-:W-:Y:S05]  /*06c0*/  @P0 BRA `(.L_x_74) ;  /* 0x0000000000100947 */ /* 0x001fea0003800000 */
[----:B------:R-:W-:-:S04]  /*06d0*/  LOP3.LUT R0, R9, 0x7fffffff, RZ, 0xc0, !PT ;  /* 0x7fffffff09007812 */ /* 0x000fc800078ec0ff */
[----:B------:R-:W-:Y:S02]  /*06e0*/  IADD3 R12, PT, PT, R0, -0x100000, RZ ;  /* 0xfff00000000c7810 */ /* 0x000fe40007ffe0ff */
[----:B------:R-:W-:-:S07]  /*06f0*/  MOV R0, 0x710 ;  /* 0x0000071000007802 */ /* 0x000fce0000000f00 */
[----:B-12--5:R-:W-:Y:S05]  /*0700*/  CALL.REL.NOINC `($__internal_4_$__cuda_sm20_dblrcp_rn_slowpath_v3) ;  /* 0x0000001000507944 */ /* 0x026fea0003c00000 */
.L_x_74:
[----:B------:R-:W0:Y:S01]  /*0710*/  LDCU.64 UR8, c[0x0][0x398] ;  /* 0x00007300ff0877ac */ /* 0x000e220008000a00 */
[----:B------:R-:W-:Y:S01]  /*0720*/  IMAD.MOV.U32 R34, RZ, RZ, RZ ;  /* 0x000000ffff227224 */ /* 0x000fe200078e00ff */
[----:B------:R-:W-:Y:S02]  /*0730*/  CS2R R12, SRZ ;  /* 0x00000000000c7805 */ /* 0x000fe4000001ff00 */
[----:B------:R-:W-:Y:S01]  /*0740*/  CS2R R10, SRZ ;  /* 0x00000000000a7805 */ /* 0x000fe2000001ff00 */
[----:B------:R-:W3:Y:S01]  /*0750*/  LDCU UR4, c[0x0][0x3a0] ;  /* 0x00007400ff0477ac */ /* 0x000ee20008000800 */
[----:B------:R-:W-:Y:S01]  /*0760*/  CS2R R8, SRZ ;  /* 0x0000000000087805 */ /* 0x000fe2000001ff00 */
[----:B------:R-:W4:Y:S01]  /*0770*/  LDCU UR5, c[0x0][0x398] ;  /* 0x00007300ff0577ac */ /* 0x000f220008000800 */
[----:B0-----:R-:W-:Y:S02]  /*0780*/  IMAD R4, R7, UR8, R4 ;  /* 0x0000000807047c24 */ /* 0x001fe4000f8e0204 */
[----:B------:R-:W-:Y:S01]  /*0790*/  VIADD R5, R5, -UR9 ;  /* 0x8000000905057c36 */ /* 0x000fe20008000000 */
[----:B---3--:R-:W-:-:S12]  /*07a0*/  UIADD3 UR4, UPT, UPT, UR4, -0x1, URZ ;  /* 0xffffffff04047890 */ /* 0x008fd8000fffe0ff */
.L_x_97:
[----:B012---:R-:W0:Y:S08]  /*07b0*/  LDC.64 R18, c[0x0][0x388] ;  /* 0x0000e200ff127b82 */ /* 0x007e300000000a00 */
[----:B---3--:R-:W3:Y:S08]  /*07c0*/  LDC.64 R16, c[0x0][0x380] ;  /* 0x0000e000ff107b82 */ /* 0x008ef00000000a00 */
[----:B------:R-:W1:Y:S01]  /*07d0*/  LDC.64 R20, c[0x0][0x390] ;  /* 0x0000e400ff147b82 */ /* 0x000e620000000a00 */
[----:B0-----:R-:W-:-:S05]  /*07e0*/  IMAD.WIDE R18, R4, 0x4, R18 ;  /* 0x0000000404127825 */ /* 0x001fca00078e0212 */
[----:B----4-:R-:W2:Y:S01]  /*07f0*/  LDG.E.CONSTANT R6, desc[UR6][R18.64] ;  /* 0x0000000612067981 */ /* 0x010ea2000c1e9900 */
[----:B---3--:R-:W-:-:S05]  /*0800*/  IMAD.WIDE R16, R4, 0x4, R16 ;  /* 0x0000000404107825 */ /* 0x008fca00078e0210 */
[----:B------:R-:W3:Y:S01]  /*0810*/  LDG.E.CONSTANT R7, desc[UR6][R16.64] ;  /* 0x0000000610077981 */ /* 0x000ee2000c1e9900 */
[----:B-1----:R-:W-:-:S04]  /*0820*/  IMAD.WIDE R20, R4, 0x4, R20 ;  /* 0x0000000404147825 */ /* 0x002fc800078e0214 */
[----:B-----5:R-:W-:Y:S02]  /*0830*/  IMAD.MOV.U32 R0, RZ, RZ, R3 ;  /* 0x000000ffff007224 */ /* 0x020fe400078e0003 */
[----:B------:R-:W4:Y:S01]  /*0840*/  LDG.E.CONSTANT R3, desc[UR6][R20.64] ;  /* 0x0000000614037981 */ /* 0x000f22000c1e9900 */
[----:B--2---:R-:W-:-:S04]  /*0850*/  FSETP.NAN.AND P0, PT, R6, R6, PT ;  /* 0x000000060600720b */ /* 0x004fc80003f08000 */
[----:B---3--:R-:W-:-:S04]  /*0860*/  FSETP.NUM.AND P0, PT, R7, R7, !P0 ;  /* 0x000000070700720b */ /* 0x008fc80004707000 */
[----:B----4-:R-:W-:-:S13]  /*0870*/  FSETP.NUM.AND P0, PT, R3, R3, P0 ;  /* 0x000000030300720b */ /* 0x010fda0000707000 */
[----:B------:R-:W0:Y:S08]  /*0880*/  @!P0 LDC.64 R22, c[0x0][0x3b0] ;  /* 0x0000ec00ff168b82 */ /* 0x000e300000000a00 */
[----:B------:R-:W1:Y:S01]  /*0890*/  @!P0 LDC R19, c[0x0][0x398] ;  /* 0x0000e600ff138b82 */ /* 0x000e620000000800 */
[----:B0-----:R-:W-:-:S05]  /*08a0*/  @!P0 IMAD.WIDE R22, R2, 0x4, R22 ;  /* 0x0000000402168825 */ /* 0x001fca00078e0216 */
[----:B------:R-:W2:Y:S01]  /*08b0*/  @!P0 LDG.E R29, desc[UR6][R22.64] ;  /* 0x00000006161d8981 */ /* 0x000ea2000c1e1900 */
[----:B-1----:R-:W-:Y:S01]  /*08c0*/  @!P0 IMAD.WIDE R18, R19, 0x4, R22 ;  /* 0x0000000413128825 */ /* 0x002fe200078e0216 */
[----:B------:R-:W-:Y:S03]  /*08d0*/  BSSY.RECONVERGENT B0, `(.L_x_75) ;  /* 0x00000f1000007945 */ /* 0x000fe60003800200 */
[----:B------:R-:W-:-:S05]  /*08e0*/  VIADD R5, R5, 0x1 ;  /* 0x0000000105057836 */ /* 0x000fca0000000000 */
[----:B------:R-:W-:Y:S01]  /*08f0*/  ISETP.NE.AND P1, PT, R5, -0x1, PT ;  /* 0xffffffff0500780c */ /* 0x000fe20003f25270 */
[----:B--2---:R0:W-:Y:S01]  /*0900*/  @!P0 STG.E desc[UR6][R18.64], R29 ;  /* 0x0000001d12008986 */ /* 0x0041e2000c101906 */
[----:B------:R-:W-:Y:S11]  /*0910*/  @!P0 BRA `(.L_x_76) ;  /* 0x0000000c00b08947 */ /* 0x000ff60003800000 */
[----:B------:R-:W-:-:S06]  /*0920*/  DSETP.NAN.AND P0, PT, R24, R24, PT ;  /* 0x000000181800722a */ /* 0x000fcc0003f08000 */
[----:B------:R-:W-:-:S06]  /*0930*/  DSETP.NAN.OR P0, PT, R26, R26, P0 ;  /* 0x0000001a1a00722a */ /* 0x000fcc0000708400 */
[----:B------:R-:W-:-:S13]  /*0940*/  FSETP.NAN.OR P0, PT, R0, R0, P0 ;  /* 0x000000000000720b */ /* 0x000fda0000708400 */
[----:B------:R-:W-:Y:S05]  /*0950*/  @P0 BRA `(.L_x_76) ;  /* 0x0000000c00a00947 */ /* 0x000fea0003800000 */
[----:B0-----:R-:W0:Y:S08]  /*0960*/  F2F.F64.F32 R28, R7 ;  /* 0x00000007001c7310 */ /* 0x001e300000201800 */
[----:B------:R-:W1:Y:S01]  /*0970*/  F2F.F64.F32 R22, R6 ;  /* 0x0000000600167310 */ /* 0x000e620000201800 */
[----:B0-----:R-:W-:-:S07]  /*0980*/  DADD R26, R28, -R26 ;  /* 0x000000001c1a7229 */ /* 0x001fce000000081a */
[----:B------:R-:W0:Y:S01]  /*0990*/  F2F.F64.F32 R20, R0 ;  /* 0x0000000000147310 */ /* 0x000e220000201800 */
[----:B-1----:R-:W-:Y:S02]  /*09a0*/  DADD R16, R28, -R22 ;  /* 0x000000001c107229 */ /* 0x002fe40000000816 */
[----:B------:R-:W-:Y:S02]  /*09b0*/  DADD R24, -R22, R24 ;  /* 0x0000000016187229 */ /* 0x000fe40000000118 */
[----:B------:R-:W-:Y:S02]  /*09c0*/  DSETP.GT.AND P4, PT, R26, RZ, PT ;  /* 0x000000ff1a00722a */ /* 0x000fe40003f84000 */
[C---:B0-----:R-:W-:Y:S02]  /*09d0*/  DADD R18, -R20.reuse, R28 ;  /* 0x0000000014127229 */ /* 0x041fe4000000011c */
[----:B------:R-:W-:Y:S02]  /*09e0*/  DADD R20, -R20, R22 ;  /* 0x0000000014147229 */ /* 0x000fe40000000116 */
[----:B------:R-:W-:Y:S01]  /*09f0*/  IMAD.MOV.U32 R22, RZ, RZ, R17 ;  /* 0x000000ffff167224 */ /* 0x000fe200078e0011 */
[----:B------:R-:W-:-:S03]  /*0a00*/  DSETP.GT.AND P5, PT, R26, R24, PT ;  /* 0x000000181a00722a */ /* 0x000fc60003fa4000 */
[----:B------:R-:W-:Y:S02]  /*0a10*/  DSETP.MAX.AND P0, P2, R16, |R18|, PT ;  /* 0x400000121000722a */ /* 0x000fe40003a0f000 */
[----:B------:R-:W-:Y:S02]  /*0a20*/  MOV R23, R19 ;  /* 0x0000001300177202 */ /* 0x000fe40000000f00 */
[----:B------:R-:W-:Y:S02]  /*0a30*/  FSEL R0, R26, RZ, P5 ;  /* 0x000000ff1a007208 */ /* 0x000fe40002800000 */
[----:B------:R-:W-:Y:S02]  /*0a40*/  FSEL R29, R22, |R23|, P0 ;  /* 0x40000017161d7208 */ /* 0x000fe40000000000 */
[----:B------:R-:W-:Y:S01]  /*0a50*/  SEL R16, R16, R18, P0 ;  /* 0x0000001210107207 */ /* 0x000fe20000000000 */
[C---:B------:R-:W-:Y:S01]  /*0a60*/  DSETP.GT.AND P0, PT, R24.reuse, R26, PT ;  /* 0x0000001a1800722a */ /* 0x040fe20003f04000 */
[----:B------:R-:W-:Y:S01]  /*0a70*/  IMAD.MOV.U32 R18, RZ, RZ, R20 ;  /* 0x000000ffff127224 */ /* 0x000fe200078e0014 */
[----:B------:R-:W-:Y:S01]  /*0a80*/  FSEL R26, R27, RZ, P5 ;  /* 0x000000ff1b1a7208 */ /* 0x000fe20002800000 */
[----:B------:R-:W-:Y:S01]  /*0a90*/  DSETP.GT.AND P5, PT, R24, RZ, PT ;  /* 0x000000ff1800722a */ /* 0x000fe20003fa4000 */
[----:B------:R-:W-:Y:S01]  /*0aa0*/  IMAD.MOV.U32 R19, RZ, RZ, R16 ;  /* 0x000000ffff137224 */ /* 0x000fe200078e0010 */
[----:B------:R-:W-:-:S05]  /*0ab0*/  @P2 LOP3.LUT R29, R23, 0x80000, RZ, 0xfc, !PT ;  /* 0x00080000171d2812 */ /* 0x000fca00078efcff */
[----:B------:R-:W-:-:S04]  /*0ac0*/  IMAD.MOV.U32 R17, RZ, RZ, R29 ;  /* 0x000000ffff117224 */ /* 0x000fc800078e001d */
[----:B------:R-:W-:Y:S02]  /*0ad0*/  IMAD.MOV.U32 R22, RZ, RZ, R17 ;  /* 0x000000ffff167224 */ /* 0x000fe400078e0011 */
[----:B------:R-:W-:Y:S01]  /*0ae0*/  DSETP.MAX.AND P2, P3, |R20|, R16, PT ;  /* 0x000000101400722a */ /* 0x000fe20003b4f200 */
[----:B------:R-:W-:Y:S02]  /*0af0*/  FSEL R20, R24, RZ, P0 ;  /* 0x000000ff18147208 */ /* 0x000fe40000000000 */
[----:B------:R-:W-:Y:S02]  /*0b00*/  FSEL R24, R25, RZ, P0 ;  /* 0x000000ff19187208 */ /* 0x000fe40000000000 */
[----:B------:R-:W-:Y:S02]  /*0b10*/  ISETP.GE.AND P0, PT, R34, UR4, PT ;  /* 0x0000000422007c0c */ /* 0x000fe4000bf06270 */
[----:B------:R-:W-:Y:S02]  /*0b20*/  SEL R18, R18, R19, P2 ;  /* 0x0000001312127207 */ /* 0x000fe40001000000 */
[----:B------:R-:W-:-:S02]  /*0b30*/  FSEL R19, |R21|, R22, P2 ;  /* 0x0000001615137208 */ /* 0x000fc40001000200 */
[----:B------:R-:W-:Y:S02]  /*0b40*/  FSEL R16, R0, RZ, P4 ;  /* 0x000000ff00107208 */ /* 0x000fe40002000000 */
[----:B------:R-:W-:Y:S02]  /*0b50*/  FSEL R17, R26, RZ, P4 ;  /* 0x000000ff1a117208 */ /* 0x000fe40002000000 */
[----:B------:R-:W-:Y:S02]  /*0b60*/  FSEL R20, R20, RZ, P5 ;  /* 0x000000ff14147208 */ /* 0x000fe40002800000 */
[----:B------:R-:W-:Y:S02]  /*0b70*/  FSEL R21, R24, RZ, P5 ;  /* 0x000000ff18157208 */ /* 0x000fe40002800000 */
[----:B------:R-:W-:Y:S01]  /*0b80*/  @P3 LOP3.LUT R19, R22, 0x80000, RZ, 0xfc, !PT ;  /* 0x0008000016133812 */ /* 0x000fe200078efcff */
[----:B------:R-:W-:Y:S06]  /*0b90*/  @P0 BRA `(.L_x_77) ;  /* 0x0000000400840947 */ /* 0x000fec0003800000 */
[----:B------:R-:W-:Y:S01]  /*0ba0*/  VIADD R34, R34, 0x1 ;  /* 0x0000000122227836 */ /* 0x000fe20000000000 */
[----:B------:R-:W-:Y:S02]  /*0bb0*/  DADD R8, R8, R16 ;  /* 0x0000000008087229 */ /* 0x000fe40000000010 */
[----:B------:R-:W-:Y:S02]  /*0bc0*/  DADD R10, R10, R20 ;  /* 0x000000000a0a7229 */ /* 0x000fe40000000014 */
[----:B------:R-:W-:Y:S01]  /*0bd0*/  ISETP.NE.AND P0, PT, R34, UR4, PT ;  /* 0x0000000422007c0c */ /* 0x000fe2000bf05270 */
[----:B------:R-:W-:-:S12]  /*0be0*/  DADD R12, R12, R18 ;  /* 0x000000000c0c7229 */ /* 0x000fd80000000012 */
[----:B------:R-:W-:Y:S05]  /*0bf0*/  @P0 BRA `(.L_x_76) ;  /* 0x0000000800f80947 */ /* 0x000fea0003800000 */
[----:B------:R-:W-:Y:S01]  /*0c00*/  DSETP.NEU.AND P0, PT, R12, RZ, PT ;  /* 0x000000ff0c00722a */ /* 0x000fe20003f0d000 */
[----:B------:R-:W-:Y:S01]  /*0c10*/  BSSY.RECONVERGENT B1, `(.L_x_78) ;  /* 0x0000036000017945 */ /* 0x000fe20003800200 */
[----:B------:R-:W-:Y:S02]  /*0c20*/  CS2R R30, SRZ ;  /* 0x00000000001e7805 */ /* 0x000fe4000001ff00 */
[----:B------:R-:W-:-:S10]  /*0c30*/  CS2R R16, SRZ ;  /* 0x0000000000107805 */ /* 0x000fd4000001ff00 */
[----:B------:R-:W-:Y:S05]  /*0c40*/  @!P0 BRA `(.L_x_79) ;  /* 0x0000000000c88947 */ /* 0x000fea0003800000 */
[----:B------:R-:W0:Y:S01]  /*0c50*/  MUFU.RCP64H R17, R13 ;  /* 0x0000000d00117308 */ /* 0x000e220000001800 */
[----:B------:R-:W-:Y:S01]  /*0c60*/  MOV R16, 0x1 ;  /* 0x0000000100107802 */ /* 0x000fe20000000f00 */
[----:B------:R-:W-:Y:S01]  /*0c70*/  BSSY.RECONVERGENT B2, `(.L_x_80) ;  /* 0x0000015000027945 */ /* 0x000fe20003800200 */
[----:B------:R-:W-:-:S04]  /*0c80*/  FSETP.GEU.AND P2, PT, |R9|, 6.5827683646048100446e-37, PT ;  /* 0x036000000900780b */ /* 0x000fc80003f4e200 */
[----:B0-----:R-:W-:-:S08]  /*0c90*/  DFMA R18, -R12, R16, 1 ;  /* 0x3ff000000c12742b */ /* 0x001fd00000000110 */
[----:B------:R-:W-:-:S08]  /*0ca0*/  DFMA R18, R18, R18, R18 ;  /* 0x000000121212722b */ /* 0x000fd00000000012 */
[----:B------:R-:W-:-:S08]  /*0cb0*/  DFMA R18, R16, R18, R16 ;  /* 0x000000121012722b */ /* 0x000fd00000000010 */
[----:B------:R-:W-:-:S08]  /*0cc0*/  DFMA R16, -R12, R18, 1 ;  /* 0x3ff000000c10742b */ /* 0x000fd00000000112 */
[----:B------:R-:W-:-:S08]  /*0cd0*/  DFMA R16, R18, R16, R18 ;  /* 0x000000101210722b */ /* 0x000fd00000000012 */
[----:B------:R-:W-:-:S08]  /*0ce0*/  DMUL R30, R8, R16 ;  /* 0x00000010081e7228 */ /* 0x000fd00000000000 */
[----:B------:R-:W-:-:S08]  /*0cf0*/  DFMA R18, -R12, R30, R8 ;  /* 0x0000001e0c12722b */ /* 0x000fd00000000108 */
[----:B------:R-:W-:-:S10]  /*0d00*/  DFMA R30, R16, R18, R30 ;  /* 0x00000012101e722b */ /* 0x000fd4000000001e */
[----:B------:R-:W-:-:S05]  /*0d10*/  FFMA R0, RZ, R13, R31 ;  /* 0x0000000dff007223 */ /* 0x000fca000000001f */
[----:B------:R-:W-:-:S13]  /*0d20*/  FSETP.GT.AND P0, PT, |R0|, 1.469367938527859385e-39, PT ;  /* 0x001000000000780b */ /* 0x000fda0003f04200 */
[----:B------:R-:W-:Y:S05]  /*0d30*/  @P0 BRA P2, `(.L_x_81) ;  /* 0x0000000000200947 */ /* 0x000fea0001000000 */
[----:B------:R-:W-:Y:S01]  /*0d40*/  IMAD.MOV.U32 R20, RZ, RZ, R8 ;  /* 0x000000ffff147224 */ /* 0x000fe200078e0008 */
[----:B------:R-:W-:Y:S01]  /*0d50*/  MOV R0, 0xda0 ;  /* 0x00000da000007802 */ /* 0x000fe20000000f00 */
[----:B------:R-:W-:Y:S02]  /*0d60*/  IMAD.MOV.U32 R21, RZ, RZ, R9 ;  /* 0x000000ffff157224 */ /* 0x000fe400078e0009 */
[----:B------:R-:W-:Y:S02]  /*0d70*/  IMAD.MOV.U32 R18, RZ, RZ, R12 ;  /* 0x000000ffff127224 */ /* 0x000fe400078e000c */
[----:B------:R-:W-:-:S07]  /*0d80*/  IMAD.MOV.U32 R19, RZ, RZ, R13 ;  /* 0x000000ffff137224 */ /* 0x000fce00078e000d */
[----:B------:R-:W-:Y:S05]  /*0d90*/  CALL.REL.NOINC `($__internal_5_$__cuda_sm20_div_rn_f64_full) ;  /* 0x0000000c004c7944 */ /* 0x000fea0003c00000 */
[----:B------:R-:W-:Y:S01]  /*0da0*/  IMAD.MOV.U32 R30, RZ, RZ, R24 ;  /* 0x000000ffff1e7224 */ /* 0x000fe200078e0018 */
[----:B------:R-:W-:-:S07]  /*0db0*/  MOV R31, R25 ;  /* 0x00000019001f7202 */ /* 0x000fce0000000f00 */
.L_x_81:
[----:B------:R-:W-:Y:S05]  /*0dc0*/  BSYNC.RECONVERGENT B2 ;  /* 0x0000000000027941 */ /* 0x000fea0003800200 */
.L_x_80:
[----:B------:R-:W0:Y:S01]  /*0dd0*/  MUFU.RCP64H R17, R13 ;  /* 0x0000000d00117308 */ /* 0x000e220000001800 */
[----:B------:R-:W-:Y:S01]  /*0de0*/  IMAD.MOV.U32 R16, RZ, RZ, 0x1 ;  /* 0x00000001ff107424 */ /* 0x000fe200078e00ff */
[----:B------:R-:W-:Y:S01]  /*0df0*/  FSETP.GEU.AND P2, PT, |R11|, 6.5827683646048100446e-37, PT ;  /* 0x036000000b00780b */ /* 0x000fe20003f4e200 */
[----:B------:R-:W-:Y:S01]  /*0e00*/  BSSY.RECONVERGENT B2, `(.L_x_82) ;  /* 0x0000015000027945 */ /* 0x000fe20003800200 */
[----:B------:R-:W-:-:S03]  /*0e10*/  DMUL R30, R30, 100 ;  /* 0x405900001e1e7828 */ /* 0x000fc60000000000 */
        /* <DEDUP_REMOVED lines=17> */
[----:B------:R-:W-:Y:S01]  /*0f30*/  MOV R16, R24 ;  /* 0x0000001800107202 */ /* 0x000fe20000000f00 */
[----:B------:R-:W-:-:S07]  /*0f40*/  IMAD.MOV.U32 R17, RZ, RZ, R25 ;  /* 0x000000ffff117224 */ /* 0x000fce00078e0019 */
.L_x_83:
[----:B------:R-:W-:Y:S05]  /*0f50*/  BSYNC.RECONVERGENT B2 ;  /* 0x0000000000027941 */ /* 0x000fea0003800200 */
.L_x_82:
[----:B------:R-:W-:-:S11]  /*0f60*/  DMUL R16, R16, 100 ;  /* 0x4059000010107828 */ /* 0x000fd60000000000 */
.L_x_79:
[----:B------:R-:W-:Y:S05]  /*0f70*/  BSYNC.RECONVERGENT B1 ;  /* 0x0000000000017941 */ /* 0x000fea0003800200 */
.L_x_78:
[----:B------:R-:W-:Y:S01]  /*0f80*/  DADD R18, R16, R30 ;  /* 0x0000000010127229 */ /* 0x000fe2000000001e */
[----:B------:R-:W-:Y:S01]  /*0f90*/  BSSY.RECONVERGENT B1, `(.L_x_84) ;  /* 0x000001c000017945 */ /* 0x000fe20003800200 */
[----:B------:R-:W-:-:S06]  /*0fa0*/  IMAD.MOV.U32 R21, RZ, RZ, RZ ;  /* 0x000000ffff157224 */ /* 0x000fcc00078e00ff */
[----:B------:R-:W-:-:S14]  /*0fb0*/  DSETP.NEU.AND P0, PT, R18, RZ, PT ;  /* 0x000000ff1200722a */ /* 0x000fdc0003f0d000 */
[----:B------:R-:W-:Y:S05]  /*0fc0*/  @!P0 BRA `(.L_x_85) ;  /* 0x0000000000608947 */ /* 0x000fea0003800000 */
[----:B------:R-:W0:Y:S01]  /*0fd0*/  MUFU.RCP64H R21, R19 ;  /* 0x0000001300157308 */ /* 0x000e220000001800 */
[----:B------:R-:W-:Y:S01]  /*0fe0*/  IMAD.MOV.U32 R20, RZ, RZ, 0x1 ;  /* 0x00000001ff147424 */ /* 0x000fe200078e00ff */
[----:B------:R-:W-:Y:S01]  /*0ff0*/  DADD R30, -R16, R30 ;  /* 0x00000000101e7229 */ /* 0x000fe2000000011e */
[----:B------:R-:W-:Y:S04]  /*1000*/  BSSY.RECONVERGENT B2, `(.L_x_86) ;  /* 0x0000012000027945 */ /* 0x000fe80003800200 */
[----:B0-----:R-:W-:-:S08]  /*1010*/  DFMA R22, -R18, R20, 1 ;  /* 0x3ff000001216742b */ /* 0x001fd00000000114 */
[----:B------:R-:W-:-:S08]  /*1020*/  DFMA R22, R22, R22, R22 ;  /* 0x000000161616722b */ /* 0x000fd00000000016 */
[----:B------:R-:W-:-:S08]  /*1030*/  DFMA R22, R20, R22, R20 ;  /* 0x000000161416722b */ /* 0x000fd00000000014 */
[----:B------:R-:W-:-:S08]  /*1040*/  DFMA R20, -R18, R22, 1 ;  /* 0x3ff000001214742b */ /* 0x000fd00000000116 */
[----:B------:R-:W-:-:S08]  /*1050*/  DFMA R20, R22, R20, R22 ;  /* 0x000000141614722b */ /* 0x000fd00000000016 */
[----:B------:R-:W-:-:S08]  /*1060*/  DMUL R16, |R30|, R20 ;  /* 0x000000141e107228 */ /* 0x000fd00000000200 */
[----:B------:R-:W-:-:S08]  /*1070*/  DFMA R22, -R18, R16, |R30| ;  /* 0x000000101216722b */ /* 0x000fd0000000051e */
[----:B------:R-:W-:Y:S02]  /*1080*/  DFMA R16, R20, R22, R16 ;  /* 0x000000161410722b */ /* 0x000fe40000000010 */
[----:B------:R-:W-:-:S08]  /*1090*/  DADD R20, -RZ, |R30| ;  /* 0x00000000ff147229 */ /* 0x000fd0000000051e */
[----:B------:R-:W-:Y:S02]  /*10a0*/  FFMA R0, RZ, R19, R17 ;  /* 0x00000013ff007223 */ /* 0x000fe40000000011 */
[----:B------:R-:W-:-:S03]  /*10b0*/  FSETP.GEU.AND P2, PT, |R21|, 6.5827683646048100446e-37, PT ;  /* 0x036000001500780b */ /* 0x000fc60003f4e200 */
[----:B------:R-:W-:-:S13]  /*10c0*/  FSETP.GT.AND P0, PT, |R0|, 1.469367938527859385e-39, PT ;  /* 0x001000000000780b */ /* 0x000fda0003f04200 */
[----:B------:R-:W-:Y:S05]  /*10d0*/  @P0 BRA P2, `(.L_x_87) ;  /* 0x0000000000100947 */ /* 0x000fea0001000000 */
[----:B------:R-:W-:-:S07]  /*10e0*/  MOV R0, 0x1100 ;  /* 0x0000110000007802 */ /* 0x000fce0000000f00 */
[----:B------:R-:W-:Y:S05]  /*10f0*/  CALL.REL.NOINC `($__internal_5_$__cuda_sm20_div_rn_f64_full) ;  /* 0x0000000800747944 */ /* 0x000fea0003c00000 */
[----:B------:R-:W-:Y:S02]  /*1100*/  IMAD.MOV.U32 R16, RZ, RZ, R24 ;  /* 0x000000ffff107224 */ /* 0x000fe400078e0018 */
[----:B------:R-:W-:-:S07]  /*1110*/  IMAD.MOV.U32 R17, RZ, RZ, R25 ;  /* 0x000000ffff117224 */ /* 0x000fce00078e0019 */
.L_x_87:
[----:B------:R-:W-:Y:S05]  /*1120*/  BSYNC.RECONVERGENT B2 ;  /* 0x0000000000027941 */ /* 0x000fea0003800200 */
.L_x_86:
[----:B------:R-:W-:-:S06]  /*1130*/  DMUL R16, R16, 100 ;  /* 0x4059000010107828 */ /* 0x000fcc0000000000 */
[----:B------:R0:W1:Y:S05]  /*1140*/  F2F.F32.F64 R21, R16 ;  /* 0x0000001000157310 */ /* 0x00006a0000301000 */
.L_x_85:
[----:B------:R-:W-:Y:S05]  /*1150*/  BSYNC.RECONVERGENT B1 ;  /* 0x0000000000017941 */ /* 0x000fea0003800200 */
.L_x_84:
[----:B0-----:R-:W0:Y:S01]  /*1160*/  LDC.64 R16, c[0x0][0x3b0] ;  /* 0x0000ec00ff107b82 */ /* 0x001e220000000a00 */
[----:B------:R-:W-:Y:S01]  /*1170*/  MOV R34, UR4 ;  /* 0x0000000400227c02 */ /* 0x000fe20008000f00 */
[----:B0-----:R-:W-:-:S05]  /*1180*/  IMAD.WIDE R16, R4, 0x4, R16 ;  /* 0x0000000404107825 */ /* 0x001fca00078e0210 */
[----:B-1----:R3:W-:Y:S01]  /*1190*/  STG.E desc[UR6][R16.64], R21 ;  /* 0x0000001510007986 */ /* 0x0027e2000c101906 */
[----:B------:R-:W-:Y:S05]  /*11a0*/  BRA `(.L_x_76) ;  /* 0x00000004008c7947 */ /* 0x000fea0003800000 */
.L_x_77:
[-C--:B------:R-:W-:Y:S01]  /*11b0*/  DFMA R12, R12, -R14.reuse, R12 ;  /* 0x8000000e0c0c722b */ /* 0x080fe2000000000c */
[----:B------:R-:W-:Y:S01]  /*11c0*/  BSSY.RECONVERGENT B1, `(.L_x_88) ;  /* 0x000003c000017945 */ /* 0x000fe20003800200 */
[-C--:B------:R-:W-:Y:S01]  /*11d0*/  DFMA R10, R10, -R14.reuse, R10 ;  /* 0x8000000e0a0a722b */ /* 0x080fe2000000000a */
[----:B------:R-:W-:Y:S01]  /*11e0*/  CS2R R30, SRZ ;  /* 0x00000000001e7805 */ /* 0x000fe2000001ff00 */
[----:B------:R-:W-:-:S04]  /*11f0*/  DFMA R8, R8, -R14, R8 ;  /* 0x8000000e0808722b */ /* 0x000fc80000000008 */
[----:B------:R-:W-:Y:S02]  /*1200*/  DADD R12, R18, R12 ;  /* 0x00000000120c7229 */ /* 0x000fe4000000000c */
[----:B------:R-:W-:Y:S02]  /*1210*/  DADD R10, R20, R10 ;  /* 0x00000000140a7229 */ /* 0x000fe4000000000a */
[----:B------:R-:W-:Y:S01]  /*1220*/  DADD R8, R16, R8 ;  /* 0x0000000010087229 */ /* 0x000fe20000000008 */
[----:B------:R-:W-:-:S03]  /*1230*/  CS2R R16, SRZ ;  /* 0x0000000000107805 */ /* 0x000fc6000001ff00 */
[----:B------:R-:W-:-:S14]  /*1240*/  DSETP.NEU.AND P0, PT, R12, RZ, PT ;  /* 0x000000ff0c00722a */ /* 0x000fdc0003f0d000 */
[----:B------:R-:W-:Y:S05]  /*1250*/  @!P0 BRA `(.L_x_89) ;  /* 0x0000000000c88947 */ /* 0x000fea0003800000 */
[----:B------:R-:W0:Y:S01]  /*1260*/  MUFU.RCP64H R17, R13 ;  /* 0x0000000d00117308 */ /* 0x000e220000001800 */
[----:B------:R-:W-:Y:S01]  /*1270*/  IMAD.MOV.U32 R16, RZ, RZ, 0x1 ;  /* 0x00000001ff107424 */ /* 0x000fe200078e00ff */
[----:B------:R-:W-:Y:S01]  /*1280*/  FSETP.GEU.AND P2, PT, |R9|, 6.5827683646048100446e-37, PT ;  /* 0x036000000900780b */ /* 0x000fe20003f4e200 */
[----:B------:R-:W-:Y:S04]  /*1290*/  BSSY.RECONVERGENT B2, `(.L_x_90) ;  /* 0x0000014000027945 */ /* 0x000fe80003800200 */
        /* <DEDUP_REMOVED lines=19> */
.L_x_91:
[----:B------:R-:W-:Y:S05]  /*13d0*/  BSYNC.RECONVERGENT B2 ;  /* 0x0000000000027941 */ /* 0x000fea0003800200 */
.L_x_90:
        /* <DEDUP_REMOVED lines=17> */
[----:B------:R-:W-:Y:S01]  /*14f0*/  MOV R19, R13 ;  /* 0x0000000d00137202 */ /* 0x000fe20000000f00 */
[----:B------:R-:W-:Y:S01]  /*1500*/  IMAD.MOV.U32 R21, RZ, RZ, R11 ;  /* 0x000000ffff157224 */ /* 0x000fe200078e000b */
[----:B------:R-:W-:Y:S01]  /*1510*/  MOV R0, 0x1540 ;  /* 0x0000154000007802 */ /* 0x000fe20000000f00 */
[----:B------:R-:W-:-:S07]  /*1520*/  IMAD.MOV.U32 R18, RZ, RZ, R12 ;  /* 0x000000ffff127224 */ /* 0x000fce00078e000c */
[----:B------:R-:W-:Y:S05]  /*1530*/  CALL.REL.NOINC `($__internal_5_$__cuda_sm20_div_rn_f64_full) ;  /* 0x0000000400647944 */ /* 0x000fea0003c00000 */
[----:B------:R-:W-:Y:S02]  /*1540*/  IMAD.MOV.U32 R16, RZ, RZ, R24 ;  /* 0x000000ffff107224 */ /* 0x000fe400078e0018 */
[----:B------:R-:W-:-:S07]  /*1550*/  IMAD.MOV.U32 R17, RZ, RZ, R25 ;  /* 0x000000ffff117224 */ /* 0x000fce00078e0019 */
.L_x_93:
[----:B------:R-:W-:Y:S05]  /*1560*/  BSYNC.RECONVERGENT B2 ;  /* 0x0000000000027941 */ /* 0x000fea0003800200 */
.L_x_92:
[----:B------:R-:W-:-:S11]  /*1570*/  DMUL R16, R16, 100 ;  /* 0x4059000010107828 */ /* 0x000fd60000000000 */
.L_x_89:
[----:B------:R-:W-:Y:S05]  /*1580*/  BSYNC.RECONVERGENT B1 ;  /* 0x0000000000017941 */ /* 0x000fea0003800200 */
.L_x_88:
[----:B------:R-:W-:-:S08]  /*1590*/  DADD R18, R16, R30 ;  /* 0x0000000010127229 */ /* 0x000fd0000000001e */
        /* <DEDUP_REMOVED lines=23> */
.L_x_96:
[----:B------:R-:W-:Y:S05]  /*1710*/  BSYNC.RECONVERGENT B1 ;  /* 0x0000000000017941 */ /* 0x000fea0003800200 */
.L_x_95:
[----:B------:R-:W0:Y:S01]  /*1720*/  LDC.64 R18, c[0x0][0x3b0] ;  /* 0x0000ec00ff127b82 */ /* 0x000e220000000a00 */
[----:B------:R-:W-:-:S10]  /*1730*/  DMUL R16, R16, 100 ;  /* 0x4059000010107828 */ /* 0x000fd40000000000 */
[----:B------:R-:W1:Y:S01]  /*1740*/  F2F.F32.F64 R17, R16 ;  /* 0x0000001000117310 */ /* 0x000e620000301000 */
[----:B0-----:R-:W-:-:S05]  /*1750*/  IMAD.WIDE R18, R4, 0x4, R18 ;  /* 0x0000000404127825 */ /* 0x001fca00078e0212 */
[----:B-1----:R1:W-:Y:S01]  /*1760*/  STG.E desc[UR6][R18.64], R17 ;  /* 0x0000001112007986 */ /* 0x0023e2000c101906 */
[----:B------:R-:W-:Y:S05]  /*1770*/  BRA `(.L_x_76) ;  /* 0x0000000000187947 */ /* 0x000fea0003800000 */
.L_x_94:
[----:B------:R-:W0:Y:S08]  /*1780*/  LDC.64 R16, c[0x0][0x3b0] ;  /* 0x0000ec00ff107b82 */ /* 0x000e300000000a00 */
[----:B------:R-:W1:Y:S01]  /*1790*/  LDC R19, c[0x0][0x398] ;  /* 0x0000e600ff137b82 */ /* 0x000e620000000800 */
[----:B0-----:R-:W-:-:S05]  /*17a0*/  IMAD.WIDE R16, R2, 0x4, R16 ;  /* 0x0000000402107825 */ /* 0x001fca00078e0210 */
[----:B------:R-:W2:Y:S01]  /*17b0*/  LDG.E R21, desc[UR6][R16.64] ;  /* 0x0000000610157981 */ /* 0x000ea2000c1e1900 */
[----:B-1----:R-:W-:-:S05]  /*17c0*/  IMAD.WIDE R18, R19, 0x4, R16 ;  /* 0x0000000413127825 */ /* 0x002fca00078e0210 */
[----:B--2---:R2:W-:Y:S02]  /*17d0*/  STG.E desc[UR6][R18.64], R21 ;  /* 0x0000001512007986 */ /* 0x0045e4000c101906 */
.L_x_76:
[----:B------:R-:W-:Y:S05]  /*17e0*/  BSYNC.RECONVERGENT B0 ;  /* 0x0000000000007941 */ /* 0x000fea0003800200 */
.L_x_75:
[----:B------:R4:W0:Y:S01]  /*17f0*/  F2F.F64.F32 R26, R7 ;  /* 0x00000007001a7310 */ /* 0x0008220000201800 */
[----:B------:R-:W-:Y:S01]  /*1800*/  IADD3 R2, PT, PT, R2, UR5, RZ ;  /* 0x0000000502027c10 */ /* 0x000fe2000fffe0ff */
[----:B------:R-:W-:-:S06]  /*1810*/  VIADD R4, R4, UR5 ;  /* 0x0000000504047c36 */ /* 0x000fcc0008000000 */
[----:B------:R4:W0:Y:S01]  /*1820*/  F2F.F64.F32 R24, R6 ;  /* 0x0000000600187310 */ /* 0x0008220000201800 */
[----:B------:R-:W-:Y:S05]  /*1830*/  @P1 BRA `(.L_x_97) ;  /* 0xffffffec00dc1947 */ /* 0x000fea000383ffff */
[----:B------:R-:W-:Y:S05]  /*1840*/  EXIT ;  /* 0x000000000000794d */ /* 0x000fea0003800000 */
        .weak           $__internal_4_$__cuda_sm20_dblrcp_rn_slowpath_v3
        .type           $__internal_4_$__cuda_sm20_dblrcp_rn_slowpath_v3,@function
        .size           $__internal_4_$__cuda_sm20_dblrcp_rn_slowpath_v3,($__internal_5_$__cuda_sm20_div_rn_f64_full - $__internal_4_$__cuda_sm20_dblrcp_rn_slowpath_v3)
$__internal_4_$__cuda_sm20_dblrcp_rn_slowpath_v3:
[----:B------:R-:W-:-:S14]  /*1850*/  DSETP.GTU.AND P0, PT, |R8|, +INF , PT ;  /* 0x7ff000000800742a */ /* 0x000fdc0003f0c200 */
[----:B------:R-:W-:Y:S05]  /*1860*/  @P0 BRA `(.L_x_98) ;  /* 0x00000000007c0947 */ /* 0x000fea0003800000 */
[----:B------:R-:W-:-:S05]  /*1870*/  LOP3.LUT R6, R9, 0x7fffffff, RZ, 0xc0, !PT ;  /* 0x7fffffff09067812 */ /* 0x000fca00078ec0ff */
[----:B------:R-:W-:-:S05]  /*1880*/  VIADD R10, R6, 0xffffffff ;  /* 0xffffffff060a7836 */ /* 0x000fca0000000000 */
[----:B------:R-:W-:-:S13]  /*1890*/  ISETP.GE.U32.AND P0, PT, R10, 0x7fefffff, PT ;  /* 0x7fefffff0a00780c */ /* 0x000fda0003f06070 */
[----:B------:R-:W-:Y:S01]  /*18a0*/  @P0 LOP3.LUT R11, R9, 0x7ff00000, RZ, 0x3c, !PT ;  /* 0x7ff00000090b0812 */ /* 0x000fe200078e3cff */
[----:B------:R-:W-:Y:S01]  /*18b0*/  @P0 IMAD.MOV.U32 R10, RZ, RZ, RZ ;  /* 0x000000ffff0a0224 */ /* 0x000fe200078e00ff */
[----:B------:R-:W-:Y:S06]  /*18c0*/  @P0 BRA `(.L_x_99) ;  /* 0x00000000006c0947 */ /* 0x000fec0003800000 */
[----:B------:R-:W-:-:S13]  /*18d0*/  ISETP.GE.U32.AND P0, PT, R6, 0x1000001, PT ;  /* 0x010000010600780c */ /* 0x000fda0003f06070 */
[----:B------:R-:W-:Y:S05]  /*18e0*/  @!P0 BRA `(.L_x_100) ;  /* 0x0000000000348947 */ /* 0x000fea0003800000 */
[----:B------:R-:W-:Y:S02]  /*18f0*/  VIADD R11, R9, 0xc0200000 ;  /* 0xc0200000090b7836 */ /* 0x000fe40000000000 */
[----:B------:R-:W-:Y:S02]  /*1900*/  IMAD.MOV.U32 R10, RZ, RZ, R8 ;  /* 0x000000ffff0a7224 */ /* 0x000fe400078e0008 */
[----:B------:R-:W0:Y:S04]  /*1910*/  MUFU.RCP64H R13, R11 ;  /* 0x0000000b000d7308 */ /* 0x000e280000001800 */
[----:B0-----:R-:W-:-:S08]  /*1920*/  DFMA R14, -R10, R12, 1 ;  /* 0x3ff000000a0e742b */ /* 0x001fd0000000010c */
[----:B------:R-:W-:-:S08]  /*1930*/  DFMA R14, R14, R14, R14 ;  /* 0x0000000e0e0e722b */ /* 0x000fd0000000000e */
[----:B------:R-:W-:-:S08]  /*1940*/  DFMA R14, R12, R14, R12 ;  /* 0x0000000e0c0e722b */ /* 0x000fd0000000000c */
[----:B------:R-:W-:-:S08]  /*1950*/  DFMA R12, -R10, R14, 1 ;  /* 0x3ff000000a0c742b */ /* 0x000fd0000000010e */
[----:B------:R-:W-:-:S08]  /*1960*/  DFMA R12, R14, R12, R14 ;  /* 0x0000000c0e0c722b */ /* 0x000fd0000000000e */
[----:B------:R-:W-:-:S08]  /*1970*/  DMUL R12, R12, 2.2250738585072013831e-308 ;  /* 0x001000000c0c7828 */ /* 0x000fd00000000000 */
[----:B------:R-:W-:-:S08]  /*1980*/  DFMA R8, -R8, R12, 1 ;  /* 0x3ff000000808742b */ /* 0x000fd0000000010c */
[----:B------:R-:W-:-:S08]  /*1990*/  DFMA R8, R8, R8, R8 ;  /* 0x000000080808722b */ /* 0x000fd00000000008 */
[----:B------:R-:W-:Y:S01]  /*19a0*/  DFMA R10, R12, R8, R12 ;  /* 0x000000080c0a722b */ /* 0x000fe2000000000c */
[----:B------:R-:W-:Y:S10]  /*19b0*/  BRA `(.L_x_99) ;  /* 0x0000000000307947 */ /* 0x000ff40003800000 */
.L_x_100:
[----:B------:R-:W-:Y:S01]  /*19c0*/  DMUL R8, R8, 8.11296384146066816958e+31 ;  /* 0x4690000008087828 */ /* 0x000fe20000000000 */
[----:B------:R-:W-:-:S05]  /*19d0*/  MOV R10, R12 ;  /* 0x0000000c000a7202 */ /* 0x000fca0000000f00 */
[----:B------:R-:W0:Y:S02]  /*19e0*/  MUFU.RCP64H R11, R9 ;  /* 0x00000009000b7308 */ /* 0x000e240000001800 */
[----:B0-----:R-:W-:-:S08]  /*19f0*/  DFMA R12, -R8, R10, 1 ;  /* 0x3ff00000080c742b */ /* 0x001fd0000000010a */
[----:B------:R-:W-:-:S08]  /*1a00*/  DFMA R12, R12, R12, R12 ;  /* 0x0000000c0c0c722b */ /* 0x000fd0000000000c */
[----:B------:R-:W-:-:S08]  /*1a10*/  DFMA R12, R10, R12, R10 ;  /* 0x0000000c0a0c722b */ /* 0x000fd0000000000a */
[----:B------:R-:W-:-:S08]  /*1a20*/  DFMA R10, -R8, R12, 1 ;  /* 0x3ff00000080a742b */ /* 0x000fd0000000010c */
[----:B------:R-:W-:-:S08]  /*1a30*/  DFMA R10, R12, R10, R12 ;  /* 0x0000000a0c0a722b */ /* 0x000fd0000000000c */
[----:B------:R-:W-:Y:S01]  /*1a40*/  DMUL R10, R10, 8.11296384146066816958e+31 ;  /* 0x469000000a0a7828 */ /* 0x000fe20000000000 */
[----:B------:R-:W-:Y:S10]  /*1a50*/  BRA `(.L_x_99) ;  /* 0x0000000000087947 */ /* 0x000ff40003800000 */
.L_x_98:
[----:B------:R-:W-:Y:S01]  /*1a60*/  LOP3.LUT R11, R9, 0x80000, RZ, 0xfc, !PT ;  /* 0x00080000090b7812 */ /* 0x000fe200078efcff */
[----:B------:R-:W-:-:S07]  /*1a70*/  IMAD.MOV.U32 R10, RZ, RZ, R8 ;  /* 0x000000ffff0a7224 */ /* 0x000fce00078e0008 */
.L_x_99:
[----:B------:R-:W-:Y:S02]  /*1a80*/  IMAD.MOV.U32 R8, RZ, RZ, R0 ;  /* 0x000000ffff087224 */ /* 0x000fe400078e0000 */
[----:B------:R-:W-:Y:S02]  /*1a90*/  IMAD.MOV.U32 R9, RZ, RZ, 0x0 ;  /* 0x00000000ff097424 */ /* 0x000fe400078e00ff */
[----:B------:R-:W-:Y:S02]  /*1aa0*/  IMAD.MOV.U32 R14, RZ, RZ, R10 ;  /* 0x000000ffff0e7224 */ /* 0x000fe400078e000a */
[----:B------:R-:W-:Y:S01]  /*1ab0*/  IMAD.MOV.U32 R15, RZ, RZ, R11 ;  /* 0x000000ffff0f7224 */ /* 0x000fe200078e000b */
[----:B------:R-:W-:Y:S06]  /*1ac0*/  RET.REL.NODEC R8 `(dx_many_series_one_param_time_major_f32) ;  /* 0xffffffe4084c7950 */ /* 0x000fec0003c3ffff */
        .weak           $__internal_5_$__cuda_sm20_div_rn_f64_full
        .type           $__internal_5_$__cuda_sm20_div_rn_f64_full,@function
        .size           $__internal_5_$__cuda_sm20_div_rn_f64_full,(.L_x_153 - $__internal_5_$__cuda_sm20_div_rn_f64_full)
$__internal_5_$__cuda_sm20_div_rn_f64_full:
[C---:B------:R-:W-:Y:S01]  /*1ad0*/  FSETP.GEU.AND P0, PT, |R19|.reuse, 1.469367938527859385e-39, PT ;  /* 0x001000001300780b */ /* 0x040fe20003f0e200 */
[----:B------:R-:W-:Y:S01]  /*1ae0*/  IMAD.MOV.U32 R22, RZ, RZ, 0x1 ;  /* 0x00000001ff167424 */ /* 0x000fe200078e00ff */
[----:B------:R-:W-:Y:S01]  /*1af0*/  LOP3.LUT R16, R19, 0x800fffff, RZ, 0xc0, !PT ;  /* 0x800fffff13107812 */ /* 0x000fe200078ec0ff */
[----:B------:R-:W-:Y:S01]  /*1b00*/  IMAD.MOV.U32 R33, RZ, RZ, 0x1ca00000 ;  /* 0x1ca00000ff217424 */ /* 0x000fe200078e00ff */
[C---:B------:R-:W-:Y:S01]  /*1b10*/  FSETP.GEU.AND P3, PT, |R21|.reuse, 1.469367938527859385e-39, PT ;  /* 0x001000001500780b */ /* 0x040fe20003f6e200 */
[----:B------:R-:W-:Y:S01]  /*1b20*/  BSSY.RECONVERGENT B3, `(.L_x_101) ;  /* 0x0000052000037945 */ /* 0x000fe20003800200 */
[----:B------:R-:W-:Y:S02]  /*1b30*/  LOP3.LUT R17, R16, 0x3ff00000, RZ, 0xfc, !PT ;  /* 0x3ff0000010117812 */ /* 0x000fe400078efcff */
[----:B------:R-:W-:Y:S02]  /*1b40*/  MOV R16, R18 ;  /* 0x0000001200107202 */ /* 0x000fe40000000f00 */
[----:B------:R-:W-:-:S02]  /*1b50*/  LOP3.LUT R32, R21, 0x7ff00000, RZ, 0xc0, !PT ;  /* 0x7ff0000015207812 */ /* 0x000fc400078ec0ff */
[----:B------:R-:W-:Y:S01]  /*1b60*/  LOP3.LUT R35, R19, 0x7ff00000, RZ, 0xc0, !PT ;  /* 0x7ff0000013237812 */ /* 0x000fe200078ec0ff */
[----:B------:R-:W-:-:S03]  /*1b70*/  @!P0 DMUL R16, R18, 8.98846567431157953865e+307 ;  /* 0x7fe0000012108828 */ /* 0x000fc60000000000 */
[C---:B------:R-:W-:Y:S02]  /*1b80*/  ISETP.GE.U32.AND P2, PT, R32.reuse, R35, PT ;  /* 0x000000232000720c */ /* 0x040fe40003f46070 */
[----:B------:R-:W-:Y:S01]  /*1b90*/  @!P3 LOP3.LUT R25, R19, 0x7ff00000, RZ, 0xc0, !PT ;  /* 0x7ff000001319b812 */ /* 0x000fe200078ec0ff */
[----:B------:R-:W0:Y:S03]  /*1ba0*/  MUFU.RCP64H R23, R17 ;  /* 0x0000001100177308 */ /* 0x000e260000001800 */
[----:B------:R-:W-:Y:S02]  /*1bb0*/  @!P3 ISETP.GE.U32.AND P4, PT, R32, R25, PT ;  /* 0x000000192000b20c */ /* 0x000fe40003f86070 */
[----:B------:R-:W-:Y:S02]  /*1bc0*/  @!P0 LOP3.LUT R35, R17, 0x7ff00000, RZ, 0xc0, !PT ;  /* 0x7ff0000011238812 */ /* 0x000fe400078ec0ff */
[----:B------:R-:W-:-:S04]  /*1bd0*/  @!P3 SEL R25, R33, 0x63400000, !P4 ;  /* 0x634000002119b807 */ /* 0x000fc80006000000 */
[----:B------:R-:W-:-:S04]  /*1be0*/  @!P3 LOP3.LUT R28, R25, 0x80000000, R21, 0xf8, !PT ;  /* 0x80000000191cb812 */ /* 0x000fc800078ef815 */
[----:B------:R-:W-:Y:S01]  /*1bf0*/  @!P3 LOP3.LUT R29, R28, 0x100000, RZ, 0xfc, !PT ;  /* 0x001000001c1db812 */ /* 0x000fe200078efcff */
[----:B------:R-:W-:Y:S01]  /*1c00*/  @!P3 IMAD.MOV.U32 R28, RZ, RZ, RZ ;  /* 0x000000ffff1cb224 */ /* 0x000fe200078e00ff */
[----:B0-----:R-:W-:-:S08]  /*1c10*/  DFMA R26, R22, -R16, 1 ;  /* 0x3ff00000161a742b */ /* 0x001fd00000000810 */
[----:B------:R-:W-:-:S08]  /*1c20*/  DFMA R26, R26, R26, R26 ;  /* 0x0000001a1a1a722b */ /* 0x000fd0000000001a */
[----:B------:R-:W-:Y:S01]  /*1c30*/  DFMA R26, R22, R26, R22 ;  /* 0x0000001a161a722b */ /* 0x000fe20000000016 */
[----:B------:R-:W-:Y:S01]  /*1c40*/  SEL R23, R33, 0x63400000, !P2 ;  /* 0x6340000021177807 */ /* 0x000fe20005000000 */
[----:B------:R-:W-:-:S03]  /*1c50*/  IMAD.MOV.U32 R22, RZ, RZ, R20 ;  /* 0x000000ffff167224 */ /* 0x000fc600078e0014 */
[----:B------:R-:W-:-:S03]  /*1c60*/  LOP3.LUT R23, R23, 0x800fffff, R21, 0xf8, !PT ;  /* 0x800fffff17177812 */ /* 0x000fc600078ef815 */
[----:B------:R-:W-:-:S03]  /*1c70*/  DFMA R24, R26, -R16, 1 ;  /* 0x3ff000001a18742b */ /* 0x000fc60000000810 */
[----:B------:R-:W-:-:S05]  /*1c80*/  @!P3 DFMA R22, R22, 2, -R28 ;  /* 0x400000001616b82b */ /* 0x000fca000000081c */
[----:B------:R-:W-:-:S08]  /*1c90*/  DFMA R24, R26, R24, R26 ;  /* 0x000000181a18722b */ /* 0x000fd0000000001a */
[----:B------:R-:W-:-:S08]  /*1ca0*/  DMUL R26, R24, R22 ;  /* 0x00000016181a7228 */ /* 0x000fd00000000000 */
[----:B------:R-:W-:-:S08]  /*1cb0*/  DFMA R28, R26, -R16, R22 ;  /* 0x800000101a1c722b */ /* 0x000fd00000000016 */
[----:B------:R-:W-:Y:S01]  /*1cc0*/  DFMA R28, R24, R28, R26 ;  /* 0x0000001c181c722b */ /* 0x000fe2000000001a */
[----:B------:R-:W-:Y:S01]  /*1cd0*/  IMAD.MOV.U32 R26, RZ, RZ, R32 ;  /* 0x000000ffff1a7224 */ /* 0x000fe200078e0020 */
[----:B------:R-:W-:-:S04]  /*1ce0*/  @!P3 LOP3.LUT R26, R23, 0x7ff00000, RZ, 0xc0, !PT ;  /* 0x7ff00000171ab812 */ /* 0x000fc800078ec0ff */
[----:B------:R-:W-:-:S04]  /*1cf0*/  IADD3 R24, PT, PT, R26, -0x1, RZ ;  /* 0xffffffff1a187810 */ /* 0x000fc80007ffe0ff */
[----:B------:R-:W-:Y:S01]  /*1d00*/  ISETP.GT.U32.AND P0, PT, R24, 0x7feffffe, PT ;  /* 0x7feffffe1800780c */ /* 0x000fe20003f04070 */
[----:B------:R-:W-:-:S05]  /*1d10*/  VIADD R24, R35, 0xffffffff ;  /* 0xffffffff23187836 */ /* 0x000fca0000000000 */
[----:B------:R-:W-:-:S13]  /*1d20*/  ISETP.GT.U32.OR P0, PT, R24, 0x7feffffe, P0 ;  /* 0x7feffffe1800780c */ /* 0x000fda0000704470 */
[----:B------:R-:W-:Y:S05]  /*1d30*/  @P0 BRA `(.L_x_102) ;  /* 0x00000000006c0947 */ /* 0x000fea0003800000 */
[----:B------:R-:W-:-:S04]  /*1d40*/  LOP3.LUT R21, R19, 0x7ff00000, RZ, 0xc0, !PT ;  /* 0x7ff0000013157812 */ /* 0x000fc800078ec0ff */
[CC--:B------:R-:W-:Y:S02]  /*1d50*/  VIADDMNMX R20, R32.reuse, -R21.reuse, 0xb9600000, !PT ;  /* 0xb960000020147446 */ /* 0x0c0fe40007800915 */
[----:B------:R-:W-:Y:S02]  /*1d60*/  ISETP.GE.U32.AND P0, PT, R32, R21, PT ;  /* 0x000000152000720c */ /* 0x000fe40003f06070 */
[----:B------:R-:W-:Y:S02]  /*1d70*/  VIMNMX R20, PT, PT, R20, 0x46a00000, PT ;  /* 0x46a0000014147848 */ /* 0x000fe40003fe0100 */
[----:B------:R-:W-:-:S05]  /*1d80*/  SEL R33, R33, 0x63400000, !P0 ;  /* 0x6340000021217807 */ /* 0x000fca0004000000 */
[----:B------:R-:W-:Y:S02]  /*1d90*/  IMAD.IADD R26, R20, 0x1, -R33 ;  /* 0x00000001141a7824 */ /* 0x000fe400078e0a21 */
[----:B------:R-:W-:Y:S02]  /*1da0*/  IMAD.MOV.U32 R20, RZ, RZ, RZ ;  /* 0x000000ffff147224 */ /* 0x000fe400078e00ff */
[----:B------:R-:W-:-:S06]  /*1db0*/  VIADD R21, R26, 0x7fe00000 ;  /* 0x7fe000001a157836 */ /* 0x000fcc0000000000 */
[----:B------:R-:W-:-:S10]  /*1dc0*/  DMUL R24, R28, R20 ;  /* 0x000000141c187228 */ /* 0x000fd40000000000 */
[----:B------:R-:W-:-:S13]  /*1dd0*/  FSETP.GTU.AND P0, PT, |R25|, 1.469367938527859385e-39, PT ;  /* 0x001000001900780b */ /* 0x000fda0003f0c200 */
[----:B------:R-:W-:Y:S05]  /*1de0*/  @P0 BRA `(.L_x_103) ;  /* 0x0000000000940947 */ /* 0x000fea0003800000 */
[----:B------:R-:W-:Y:S01]  /*1df0*/  DFMA R16, R28, -R16, R22 ;  /* 0x800000101c10722b */ /* 0x000fe20000000016 */
[----:B------:R-:W-:-:S09]  /*1e00*/  IMAD.MOV.U32 R20, RZ, RZ, RZ ;  /* 0x000000ffff147224 */ /* 0x000fd200078e00ff */
[C---:B------:R-:W-:Y:S02]  /*1e10*/  FSETP.NEU.AND P0, PT, R17.reuse, RZ, PT ;  /* 0x000000ff1100720b */ /* 0x040fe40003f0d000 */
[----:B------:R-:W-:-:S04]  /*1e20*/  LOP3.LUT R19, R17, 0x80000000, R19, 0x48, !PT ;  /* 0x8000000011137812 */ /* 0x000fc800078e4813 */
[----:B------:R-:W-:-:S07]  /*1e30*/  LOP3.LUT R21, R19, R21, RZ, 0xfc, !PT ;  /* 0x0000001513157212 */ /* 0x000fce00078efcff */
[----:B------:R-:W-:Y:S05]  /*1e40*/  @!P0 BRA `(.L_x_103) ;  /* 0x00000000007c8947 */ /* 0x000fea0003800000 */
[----:B------:R-:W-:Y:S01]  /*1e50*/  IADD3 R17, PT, PT, -R26, RZ, RZ ;  /* 0x000000ff1a117210 */ /* 0x000fe20007ffe1ff */
[----:B------:R-:W-:Y:S01]  /*1e60*/  IMAD.MOV.U32 R16, RZ, RZ, RZ ;  /* 0x000000ffff107224 */ /* 0x000fe200078e00ff */
[----:B------:R-:W-:-:S05]  /*1e70*/  DMUL.RP R20, R28, R20 ;  /* 0x000000141c147228 */ /* 0x000fca0000008000 */
[----:B------:R-:W-:-:S05]  /*1e80*/  DFMA R16, R24, -R16, R28 ;  /* 0x800000101810722b */ /* 0x000fca000000001c */
[----:B------:R-:W-:Y:S02]  /*1e90*/  LOP3.LUT R19, R21, R19, RZ, 0x3c, !PT ;  /* 0x0000001315137212 */ /* 0x000fe400078e3cff */
[----:B------:R-:W-:-:S04]  /*1ea0*/  IADD3 R16, PT, PT, -R26, -0x43300000, RZ ;  /* 0xbcd000001a107810 */ /* 0x000fc80007ffe1ff */
[----:B------:R-:W-:-:S04]  /*1eb0*/  FSETP.NEU.AND P0, PT, |R17|, R16, PT ;  /* 0x000000101100720b */ /* 0x000fc80003f0d200 */
[----:B------:R-:W-:Y:S02]  /*1ec0*/  FSEL R24, R20, R24, !P0 ;  /* 0x0000001814187208 */ /* 0x000fe40004000000 */
[----:B------:R-:W-:Y:S01]  /*1ed0*/  FSEL R25, R19, R25, !P0 ;  /* 0x0000001913197208 */ /* 0x000fe20004000000 */
[----:B------:R-:W-:Y:S06]  /*1ee0*/  BRA `(.L_x_103) ;  /* 0x0000000000547947 */ /* 0x000fec0003800000 */
.L_x_102:
[----:B------:R-:W-:-:S14]  /*1ef0*/  DSETP.NAN.AND P0, PT, R20, R20, PT ;  /* 0x000000141400722a */ /* 0x000fdc0003f08000 */
[----:B------:R-:W-:Y:S05]  /*1f00*/  @P0 BRA `(.L_x_104) ;  /* 0x0000000000440947 */ /* 0x000fea0003800000 */
[----:B------:R-:W-:-:S14]  /*1f10*/  DSETP.NAN.AND P0, PT, R18, R18, PT ;  /* 0x000000121200722a */ /* 0x000fdc0003f08000 */
[----:B------:R-:W-:Y:S05]  /*1f20*/  @P0 BRA `(.L_x_105) ;  /* 0x0000000000300947 */ /* 0x000fea0003800000 */
[----:B------:R-:W-:Y:S01]  /*1f30*/  ISETP.NE.AND P0, PT, R26, R35, PT ;  /* 0x000000231a00720c */ /* 0x000fe20003f05270 */
[----:B------:R-:W-:Y:S02]  /*1f40*/  IMAD.MOV.U32 R24, RZ, RZ, 0x0 ;  /* 0x00000000ff187424 */ /* 0x000fe400078e00ff */
[----:B------:R-:W-:-:S10]  /*1f50*/  IMAD.MOV.U32 R25, RZ, RZ, -0x80000 ;  /* 0xfff80000ff197424 */ /* 0x000fd400078e00ff */
[----:B------:R-:W-:Y:S05]  /*1f60*/  @!P0 BRA `(.L_x_103) ;  /* 0x0000000000348947 */ /* 0x000fea0003800000 */
[----:B------:R-:W-:Y:S02]  /*1f70*/  ISETP.NE.AND P0, PT, R26, 0x7ff00000, PT ;  /* 0x7ff000001a00780c */ /* 0x000fe40003f05270 */
[----:B------:R-:W-:Y:S02]  /*1f80*/  LOP3.LUT R25, R21, 0x80000000, R19, 0x48, !PT ;  /* 0x8000000015197812 */ /* 0x000fe400078e4813 */
[----:B------:R-:W-:-:S13]  /*1f90*/  ISETP.EQ.OR P0, PT, R35, RZ, !P0 ;  /* 0x000000ff2300720c */ /* 0x000fda0004702670 */
[----:B------:R-:W-:Y:S01]  /*1fa0*/  @P0 LOP3.LUT R16, R25, 0x7ff00000, RZ, 0xfc, !PT ;  /* 0x7ff0000019100812 */ /* 0x000fe200078efcff */
[----:B------:R-:W-:Y:S02]  /*1fb0*/  @!P0 IMAD.MOV.U32 R24, RZ, RZ, RZ ;  /* 0x000000ffff188224 */ /* 0x000fe400078e00ff */
[----:B------:R-:W-:Y:S01]  /*1fc0*/  @P0 IMAD.MOV.U32 R24, RZ, RZ, RZ ;  /* 0x000000ffff180224 */ /* 0x000fe200078e00ff */
[----:B------:R-:W-:Y:S01]  /*1fd0*/  @P0 MOV R25, R16 ;  /* 0x0000001000190202 */ /* 0x000fe20000000f00 */
[----:B------:R-:W-:Y:S06]  /*1fe0*/  BRA `(.L_x_103) ;  /* 0x0000000000147947 */ /* 0x000fec0003800000 */
.L_x_105:
[----:B------:R-:W-:Y:S01]  /*1ff0*/  LOP3.LUT R25, R19, 0x80000, RZ, 0xfc, !PT ;  /* 0x0008000013197812 */ /* 0x000fe200078efcff */
[----:B------:R-:W-:Y:S01]  /*2000*/  IMAD.MOV.U32 R24, RZ, RZ, R18 ;  /* 0x000000ffff187224 */ /* 0x000fe200078e0012 */
[----:B------:R-:W-:Y:S06]  /*2010*/  BRA `(.L_x_103) ;  /* 0x0000000000087947 */ /* 0x000fec0003800000 */
.L_x_104:
[----:B------:R-:W-:Y:S01]  /*2020*/  LOP3.LUT R25, R21, 0x80000, RZ, 0xfc, !PT ;  /* 0x0008000015197812 */ /* 0x000fe200078efcff */
[----:B------:R-:W-:-:S07]  /*2030*/  IMAD.MOV.U32 R24, RZ, RZ, R20 ;  /* 0x000000ffff187224 */ /* 0x000fce00078e0014 */
.L_x_103:
[----:B------:R-:W-:Y:S05]  /*2040*/  BSYNC.RECONVERGENT B3 ;  /* 0x0000000000037941 */ /* 0x000fea0003800200 */
.L_x_101:
[----:B------:R-:W-:Y:S02]  /*2050*/  IMAD.MOV.U32 R16, RZ, RZ, R0 ;  /* 0x000000ffff107224 */ /* 0x000fe400078e0000 */
[----:B------:R-:W-:-:S04]  /*2060*/  IMAD.MOV.U32 R17, RZ, RZ, 0x0 ;  /* 0x00000000ff117424 */ /* 0x000fc800078e00ff */
[----:B------:R-:W-:Y:S05]  /*2070*/  RET.REL.NODEC R16 `(dx_many_series_one_param_time_major_f32) ;  /* 0xffffffdc10e07950 */ /* 0x000fea0003c3ffff */
.L_x_106:
        /* <DEDUP_REMOVED lines=16> */
.L_x_153:


//--------------------- .text.dx_batch_f32        --------------------------
	.section	.text.dx_batch_f32,"ax",@progbits
	.align	128
        .global         dx_batch_f32
        .type           dx_batch_f32,@function
        .size           dx_batch_f32,(.L_x_155 - dx_batch_f32)
        .other          dx_batch_f32,@"STO_CUDA_ENTRY STV_DEFAULT"
dx_batch_f32:
.text.dx_batch_f32:
        /* <DEDUP_REMOVED lines=10> */
[----:B------:R-:W2:Y:S01]  /*00a0*/  LDCU.64 UR22, c[0x0][0x358] ;  /* 0x00006b00ff1677ac */ /* 0x000ea20008000a00 */
[----:B0-----:R-:W-:Y:S01]  /*00b0*/  IMAD R2, R7, UR7, RZ ;  /* 0x0000000707027c24 */ /* 0x001fe2000f8e02ff */
[----:B------:R-:W-:-:S03]  /*00c0*/  UISETP.GE.AND UP0, UPT, UR7, 0x1, UPT ;  /* 0x000000010700788c */ /* 0x000fc6000bf06270 */
[----:B------:R-:W-:-:S03]  /*00d0*/  IMAD.WIDE R2, R2, 0x4, RZ ;  /* 0x0000000402027825 */ /* 0x000fc600078e02ff */
[----:B-1----:R-:W-:-:S04]  /*00e0*/  IADD3 R16, P0, PT, R2, UR8, RZ ;  /* 0x0000000802107c10 */ /* 0x002fc8000ff1e0ff */
[----:B------:R-:W-:Y:S01]  /*00f0*/  IADD3.X R17, PT, PT, R3, UR9, RZ, P0, !PT ;  /* 0x0000000903117c10 */ /* 0x000fe200087fe4ff */
[----:B--2---:R-:W-:Y:S08]  /*0100*/  BRA.U !UP0, `(.L_x_107) ;  /* 0x0000000508307547 */ /* 0x004ff0000b800000 */
[----:B------:R-:W-:Y:S01]  /*0110*/  UISETP.GE.U32.AND UP0, UPT, UR7, 0x10, UPT ;  /* 0x000000100700788c */ /* 0x000fe2000bf06070 */
[----:B------:R-:W-:Y:S01]  /*0120*/  IMAD.MOV.U32 R9, RZ, RZ, RZ ;  /* 0x000000ffff097224 */ /* 0x000fe200078e00ff */
[----:B------:R-:W-:-:S04]  /*0130*/  ULOP3.LUT UR4, UR7, 0xf, URZ, 0xc0, !UPT ;  /* 0x0000000f07047892 */ /* 0x000fc8000f8ec0ff */
[----:B------:R-:W-:-:S03]  /*0140*/  UISETP.NE.AND UP1, UPT, UR4, URZ, UPT ;  /* 0x000000ff0400728c */ /* 0x000fc6000bf25270 */
[----:B------:R-:W-:Y:S08]  /*0150*/  BRA.U !UP0, `(.L_x_108) ;  /* 0x0000000108747547 */ /* 0x000ff0000b800000 */
[----:B------:R-:W-:Y:S01]  /*0160*/  ULOP3.LUT UR5, UR7, 0x7ffffff0, URZ, 0xc0, !UPT ;  /* 0x7ffffff007057892 */ /* 0x000fe2000f8ec0ff */
[----:B------:R-:W-:Y:S01]  /*0170*/  IADD3 R0, P0, PT, R16, 0x20, RZ ;  /* 0x0000002010007810 */ /* 0x000fe20007f1e0ff */
[----:B------:R-:W-:Y:S02]  /*0180*/  IMAD.MOV.U32 R13, RZ, RZ, 0x7fc00000 ;  /* 0x7fc00000ff0d7424 */ /* 0x000fe400078e00ff */
[----:B------:R-:W-:Y:S02]  /*0190*/  UIADD3 UR6, UPT, UPT, -UR5, URZ, URZ ;  /* 0x000000ff05067290 */ /* 0x000fe4000fffe1ff */
[----:B------:R-:W-:Y:S02]  /*01a0*/  IMAD.X R11, RZ, RZ, R17, P0 ;  /* 0x000000ffff0b7224 */ /* 0x000fe400000e0611 */
[----:B------:R-:W-:-:S08]  /*01b0*/  IMAD.U32 R9, RZ, RZ, UR5 ;  /* 0x00000005ff097e24 */ /* 0x000fd0000f8e00ff */
.L_x_109:
[----:B0-----:R-:W-:Y:S01]  /*01c0*/  IMAD.MOV.U32 R4, RZ, RZ, R0 ;  /* 0x000000ffff047224 */ /* 0x001fe200078e0000 */
[----:B------:R-:W-:Y:S01]  /*01d0*/  UIADD3 UR6, UPT, UPT, UR6, 0x10, URZ ;  /* 0x0000001006067890 */ /* 0x000fe2000fffe0ff */
[----:B------:R-:W-:-:S03]  /*01e0*/  IMAD.MOV.U32 R5, RZ, RZ, R11 ;  /* 0x000000ffff057224 */ /* 0x000fc600078e000b */
[----:B------:R-:W-:Y:S01]  /*01f0*/  UISETP.NE.AND UP0, UPT, UR6, URZ, UPT ;  /* 0x000000ff0600728c */ /* 0x000fe2000bf05270 */
[----:B------:R-:W-:Y:S01]  /*0200*/  IADD3 R0, P0, PT, R4, 0x40, RZ ;  /* 0x0000004004007810 */ /* 0x000fe20007f1e0ff */
[----:B------:R0:W-:Y:S03]  /*0210*/  STG.E desc[UR22][R4.64+-0x20], R13 ;  /* 0xffffe00d04007986 */ /* 0x0001e6000c101916 */
[----:B------:R-:W-:Y:S01]  /*0220*/  IADD3.X R11, PT, PT, RZ, R5, RZ, P0, !PT ;  /* 0x00000005ff0b7210 */ /* 0x000fe200007fe4ff */
        /* <DEDUP_REMOVED lines=16> */
.L_x_108:
[----:B------:R-:W-:Y:S05]  /*0330*/  BRA.U !UP1, `(.L_x_107) ;  /* 0x0000000109a47547 */ /* 0x000fea000b800000 */
[----:B------:R-:W-:Y:S02]  /*0340*/  UISETP.GE.U32.AND UP0, UPT, UR4, 0x8, UPT ;  /* 0x000000080400788c */ /* 0x000fe4000bf06070 */
[----:B------:R-:W-:-:S04]  /*0350*/  ULOP3.LUT UR5, UR7, 0x7, URZ, 0xc0, !UPT ;  /* 0x0000000707057892 */ /* 0x000fc8000f8ec0ff */
[----:B------:R-:W-:-:S03]  /*0360*/  UISETP.NE.AND UP1, UPT, UR5, URZ, UPT ;  /* 0x000000ff0500728c */ /* 0x000fc6000bf25270 */
[----:B------:R-:W-:Y:S08]  /*0370*/  BRA.U !UP0, `(.L_x_110) ;  /* 0x00000001082c7547 */ /* 0x000ff0000b800000 */
[----:B------:R-:W-:Y:S02]  /*0380*/  IMAD.MOV.U32 R11, RZ, RZ, 0x7fc00000 ;  /* 0x7fc00000ff0b7424 */ /* 0x000fe400078e00ff */
[----:B0-----:R-:W-:-:S04]  /*0390*/  IMAD.WIDE.U32 R4, R9, 0x4, R16 ;  /* 0x0000000409047825 */ /* 0x001fc800078e0010 */
        /* <DEDUP_REMOVED lines=9> */
.L_x_110:
[----:B------:R-:W-:Y:S05]  /*0430*/  BRA.U !UP1, `(.L_x_107) ;  /* 0x0000000109647547 */ /* 0x000fea000b800000 */
[----:B------:R-:W-:Y:S02]  /*0440*/  UISETP.GE.U32.AND UP0, UPT, UR5, 0x4, UPT ;  /* 0x000000040500788c */ /* 0x000fe4000bf06070 */
[----:B------:R-:W-:-:S04]  /*0450*/  ULOP3.LUT UR4, UR7, 0x3, URZ, 0xc0, !UPT ;  /* 0x0000000307047892 */ /* 0x000fc8000f8ec0ff */
[----:B------:R-:W-:-:S03]  /*0460*/  UISETP.NE.AND UP1, UPT, UR4, URZ, UPT ;  /* 0x000000ff0400728c */ /* 0x000fc6000bf25270 */
[----:B------:R-:W-:Y:S08]  /*0470*/  BRA.U !UP0, `(.L_x_111) ;  /* 0x00000001081c7547 */ /* 0x000ff0000b800000 */
[----:B-1----:R-:W-:Y:S02]  /*0480*/  IMAD.MOV.U32 R11, RZ, RZ, 0x7fc00000 ;  /* 0x7fc00000ff0b7424 */ /* 0x002fe400078e00ff */
[----:B0-----:R-:W-:-:S04]  /*0490*/  IMAD.WIDE.U32 R4, R9, 0x4, R16 ;  /* 0x0000000409047825 */ /* 0x001fc800078e0010 */
[----:B------:R-:W-:Y:S01]  /*04a0*/  VIADD R9, R9, 0x4 ;  /* 0x0000000409097836 */ /* 0x000fe20000000000 */
[----:B------:R2:W-:Y:S04]  /*04b0*/  STG.E desc[UR22][R4.64], R11 ;  /* 0x0000000b04007986 */ /* 0x0005e8000c101916 */
[----:B------:R2:W-:Y:S04]  /*04c0*/  STG.E desc[UR22][R4.64+0x4], R11 ;  /* 0x0000040b04007986 */ /* 0x0005e8000c101916 */
[----:B------:R2:W-:Y:S04]  /*04d0*/  STG.E desc[UR22][R4.64+0x8], R11 ;  /* 0x0000080b04007986 */ /* 0x0005e8000c101916 */
[----:B------:R2:W-:Y:S02]  /*04e0*/  STG.E desc[UR22][R4.64+0xc], R11 ;  /* 0x00000c0b04007986 */ /* 0x0005e4000c101916 */
.L_x_111:
[----:B------:R-:W-:Y:S05]  /*04f0*/  BRA.U !UP1, `(.L_x_107) ;  /* 0x0000000109347547 */ /* 0x000fea000b800000 */
[----:B012---:R-:W-:Y:S01]  /*0500*/  IMAD.WIDE.U32 R4, R9, 0x4, R2 ;  /* 0x0000000409047825 */ /* 0x007fe200078e0002 */
[----:B------:R-:W-:-:S03]  /*0510*/  UIADD3 UR4, UPT, UPT, -UR4, URZ, URZ ;  /* 0x000000ff04047290 */ /* 0x000fc6000fffe1ff */
[----:B------:R-:W-:Y:S01]  /*0520*/  IMAD.MOV.U32 R11, RZ, RZ, 0x7fc00000 ;  /* 0x7fc00000ff0b7424 */ /* 0x000fe200078e00ff */
[----:B------:R-:W-:-:S04]  /*0530*/  IADD3 R0, P0, PT, R4, UR8, RZ ;  /* 0x0000000804007c10 */ /* 0x000fc8000ff1e0ff */
[----:B------:R-:W-:-:S09]  /*0540*/  IADD3.X R9, PT, PT, R5, UR9, RZ, P0, !PT ;  /* 0x0000000905097c10 */ /* 0x000fd200087fe4ff */
.L_x_112:
[----:B---3--:R-:W-:Y:S01]  /*0550*/  MOV R4, R0 ;  /* 0x0000000000047202 */ /* 0x008fe20000000f00 */
[----:B------:R-:W-:Y:S01]  /*0560*/  IMAD.MOV.U32 R5, RZ, RZ, R9 ;  /* 0x000000ffff057224 */ /* 0x000fe200078e0009 */
[----:B------:R-:W-:Y:S01]  /*0570*/  UIADD3 UR4, UPT, UPT, UR4, 0x1, URZ ;  /* 0x0000000104047890 */ /* 0x000fe2000fffe0ff */
[----:B------:R-:W-:-:S03]  /*0580*/  IADD3 R0, P0, PT, R0, 0x4, RZ ;  /* 0x0000000400007810 */ /* 0x000fc60007f1e0ff */
[----:B------:R3:W-:Y:S01]  /*0590*/  STG.E desc[UR22][R4.64], R11 ;  /* 0x0000000b04007986 */ /* 0x0007e2000c101916 */
[----:B------:R-:W-:Y:S01]  /*05a0*/  UISETP.NE.AND UP0, UPT, UR4, URZ, UPT ;  /* 0x000000ff0400728c */ /* 0x000fe2000bf05270 */
[----:B------:R-:W-:-:S08]  /*05b0*/  IMAD.X R9, RZ, RZ, R9, P0 ;  /* 0x000000ffff097224 */ /* 0x000fd000000e0609 */
[----:B------:R-:W-:Y:S05]  /*05c0*/  BRA.U UP0, `(.L_x_112) ;  /* 0xfffffffd00e07547 */ /* 0x000fea000b83ffff */
.L_x_107:
[----:B0123--:R-:W0:Y:S02]  /*05d0*/  LDC.64 R4, c[0x0][0x3a0] ;  /* 0x0000e800ff047b82 */ /* 0x00fe240000000a00 */
[----:B0-----:R-:W-:-:S05]  /*05e0*/  IMAD.WIDE R4, R7, 0x4, R4 ;  /* 0x0000000407047825 */ /* 0x001fca00078e0204 */
[----:B------:R-:W2:Y:S02]  /*05f0*/  LDG.E.CONSTANT R0, desc[UR22][R4.64] ;  /* 0x0000001604007981 */ /* 0x000ea4000c1e9900 */
[----:B--2---:R-:W-:-:S13]  /*0600*/  ISETP.GE.AND P0, PT, R0, 0x1, PT ;  /* 0x000000010000780c */ /* 0x004fda0003f06270 */
[----:B------:R-:W-:Y:S05]  /*0610*/  @!P0 EXIT ;  /* 0x000000000000894d */ /* 0x000fea0003800000 */
[----:B------:R-:W0:Y:S02]  /*0620*/  LDCU UR5, c[0x0][0x3b0] ;  /* 0x00007600ff0577ac */ /* 0x000e240008000800 */
[----:B0-----:R-:W-:-:S04]  /*0630*/  UIADD3 UR4, UPT, UPT, UR5, 0x1, URZ ;  /* 0x0000000105047890 */ /* 0x001fc8000fffe0ff */
[----:B------:R-:W-:-:S04]  /*0640*/  UISETP.GE.AND UP0, UPT, UR4, UR7, UPT ;  /* 0x000000070400728c */ /* 0x000fc8000bf06270 */
[----:B------:R-:W-:-:S06]  /*0650*/  UISETP.LT.OR UP0, UPT, UR5, URZ, UP0 ;  /* 0x000000ff0500728c */ /* 0x000fcc0008701670 */
[----:B------:R-:W-:-:S13]  /*0660*/  PLOP3.LUT P0, PT, PT, PT, UP0, 0x80, 0x8 ;  /* 0x000000000008781c */ /* 0x000fda0003f0f008 */
[----:B------:R-:W-:Y:S05]  /*0670*/  @P0 EXIT ;  /* 0x000000000000094d */ /* 0x000fea0003800000 */
[----:B------:R-:W0:Y:S01]  /*0680*/  I2F.F64.U32 R6, R0 ;  /* 0x0000000000067312 */ /* 0x000e220000201800 */
[----:B------:R-:W-:Y:S01]  /*0690*/  UMOV UR6, UR4 ;  /* 0x0000000400067c82 */ /* 0x000fe20008000000 */
[----:B------:R-:W-:Y:S06]  /*06a0*/  BSSY.RECONVERGENT B0, `(.L_x_113) ;  /* 0x000000e000007945 */ /* 0x000fec0003800200 */
[----:B0-----:R-:W0:Y:S01]  /*06b0*/  MUFU.RCP64H R5, R7 ;  /* 0x0000000700057308 */ /* 0x001e220000001800 */
[----:B------:R-:W-:-:S05]  /*06c0*/  VIADD R4, R7, 0x300402 ;  /* 0x0030040207047836 */ /* 0x000fca0000000000 */
[----:B------:R-:W-:Y:S01]  /*06d0*/  FSETP.GEU.AND P0, PT, |R4|, 5.8789094863358348022e-39, PT ;  /* 0x004004020400780b */ /* 0x000fe20003f0e200 */
[----:B0-----:R-:W-:-:S08]  /*06e0*/  DFMA R8, -R6, R4, 1 ;  /* 0x3ff000000608742b */ /* 0x001fd00000000104 */
[----:B------:R-:W-:-:S08]  /*06f0*/  DFMA R8, R8, R8, R8 ;  /* 0x000000080808722b */ /* 0x000fd00000000008 */
[----:B------:R-:W-:-:S08]  /*0700*/  DFMA R8, R4, R8, R4 ;  /* 0x000000080408722b */ /* 0x000fd00000000004 */
[----:B------:R-:W-:-:S08]  /*0710*/  DFMA R14, -R6, R8, 1 ;  /* 0x3ff00000060e742b */ /* 0x000fd00000000108 */
[----:B------:R-:W-:Y:S01]  /*0720*/  DFMA R14, R8, R14, R8 ;  /* 0x0000000e080e722b */ /* 0x000fe20000000008 */
[----:B------:R-:W-:Y:S10]  /*0730*/  @P0 BRA `(.L_x_114) ;  /* 0x0000000000100947 */ /* 0x000ff40003800000 */
[----:B------:R-:W-:-:S05]  /*0740*/  LOP3.LUT R4, R7, 0x7fffffff, RZ, 0xc0, !PT ;  /* 0x7fffffff07047812 */ /* 0x000fca00078ec0ff */
[----:B------:R-:W-:Y:S01]  /*0750*/  VIADD R10, R4, 0xfff00000 ;  /* 0xfff00000040a7836 */ /* 0x000fe20000000000 */
[----:B------:R-:W-:-:S07]  /*0760*/  MOV R4, 0x780 ;  /* 0x0000078000047802 */ /* 0x000fce0000000f00 */
[----:B------:R-:W-:Y:S05]  /*0770*/  CALL.REL.NOINC `($__internal_6_$__cuda_sm20_dblrcp_rn_slowpath_v3) ;  /* 0x00000010001c7944 */ /* 0x000fea0003c00000 */
.L_x_114:
[----:B------:R-:W-:Y:S05]  /*0780*/  BSYNC.RECONVERGENT B0 ;  /* 0x0000000000007941 */ /* 0x000fea0003800200 */
.L_x_113:
[----:B------:R-:W0:Y:S01]  /*0790*/  LDCU UR20, c[0x0][0x3b0] ;  /* 0x00007600ff1477ac */ /* 0x000e220008000800 */
[----:B------:R-:W-:Y:S02]  /*07a0*/  IADD3 R0, PT, PT, R0, -0x1, RZ ;  /* 0xffffffff00007810 */ /* 0x000fe40007ffe0ff */
[----:B------:R-:W-:Y:S02]  /*07b0*/  CS2R R12, SRZ ;  /* 0x00000000000c7805 */ /* 0x000fe4000001ff00 */
[----:B------:R-:W-:Y:S01]  /*07c0*/  CS2R R10, SRZ ;  /* 0x00000000000a7805 */ /* 0x000fe2000001ff00 */
[----:B------:R-:W1:Y:S01]  /*07d0*/  LDCU.64 UR24, c[0x0][0x3b8] ;  /* 0x00007700ff1877ac */ /* 0x000e620008000a00 */
[----:B------:R-:W-:Y:S01]  /*07e0*/  CS2R R8, SRZ ;  /* 0x0000000000087805 */ /* 0x000fe2000001ff00 */
[----:B------:R-:W2:Y:S01]  /*07f0*/  LDCU.128 UR12, c[0x0][0x390] ;  /* 0x00007200ff0c77ac */ /* 0x000ea20008000c00 */
[----:B------:R-:W3:Y:S01]  /*0800*/  LDCU.128 UR16, c[0x0][0x380] ;  /* 0x00007000ff1077ac */ /* 0x000ee20008000c00 */
[----:B------:R-:W4:Y:S01]  /*0810*/  LDCU UR21, c[0x0][0x3a8] ;  /* 0x00007500ff1577ac */ /* 0x000f220008000800 */
[----:B0-----:R-:W-:Y:S01]  /*0820*/  IMAD.U32 R5, RZ, RZ, UR20 ;  /* 0x00000014ff057e24 */ /* 0x001fe2000f8e00ff */
[----:B------:R-:W-:Y:S01]  /*0830*/  UMOV UR4, 0x8 ;  /* 0x0000000800047882 */ /* 0x000fe20000000000 */
[----:B------:R-:W-:-:S02]  /*0840*/  UMOV UR5, 0x0 ;  /* 0x0000000000057882 */ /* 0x000fc40000000000 */
[----:B------:R-:W-:Y:S01]  /*0850*/  IMAD.WIDE.U32 R2, R5, 0x4, R2 ;  /* 0x0000000405027825 */ /* 0x000fe200078e0002 */
[----:B------:R-:W-:Y:S02]  /*0860*/  UIMAD.WIDE.U32 UR4, UR20, 0x8, UR4 ;  /* 0x00000008140478a5 */ /* 0x000fe4000f8e0004 */
[----:B--2---:R-:W-:Y:S01]  /*0870*/  UIADD3.X UR7, UP1, UPT, UR20, UR14, URZ, UPT, !UPT ;  /* 0x0000000e14077290 */ /* 0x004fe2000bf3e4ff */
[----:B-1----:R-:W-:Y:S01]  /*0880*/  IADD3 R4, P0, PT, R2, UR24, RZ ;  /* 0x0000001802047c10 */ /* 0x002fe2000ff1e0ff */
[----:B------:R-:W-:Y:S01]  /*0890*/  UIADD3 UR12, UP0, UPT, UR4, UR12, URZ ;  /* 0x0000000c040c7290 */ /* 0x000fe2000ff1e0ff */
[----:B------:R-:W-:Y:S01]  /*08a0*/  IMAD.MOV.U32 R5, RZ, RZ, RZ ;  /* 0x000000ffff057224 */ /* 0x000fe200078e00ff */
[----:B------:R-:W-:Y:S01]  /*08b0*/  UIADD3.X UR8, UPT, UPT, URZ, UR15, URZ, UP1, !UPT ;  /* 0x0000000fff087290 */ /* 0x000fe20008ffe4ff */
[----:B------:R-:W-:Y:S01]  /*08c0*/  IADD3 R4, P1, PT, R4, 0x4, RZ ;  /* 0x0000000404047810 */ /* 0x000fe20007f3e0ff */
[----:B------:R-:W-:Y:S02]  /*08d0*/  UIADD3.X UR13, UPT, UPT, UR5, UR13, URZ, UP0, !UPT ;  /* 0x0000000d050d7290 */ /* 0x000fe400087fe4ff */
[----:B---3--:R-:W-:Y:S01]  /*08e0*/  UIADD3 UR10, UP0, UPT, UR4, UR18, URZ ;  /* 0x00000012040a7290 */ /* 0x008fe2000ff1e0ff */
[----:B------:R-:W-:Y:S01]  /*08f0*/  IADD3.X R19, PT, PT, RZ, UR25, R3, P1, P0 ;  /* 0x00000019ff137c10 */ /* 0x000fe20008fe0403 */
[----:B------:R-:W-:-:S02]  /*0900*/  UIADD3 UR9, UP1, UPT, UR4, UR16, URZ ;  /* 0x0000001004097290 */ /* 0x000fc4000ff3e0ff */
[----:B------:R-:W-:Y:S02]  /*0910*/  UIADD3.X UR11, UPT, UPT, UR5, UR19, URZ, UP0, !UPT ;  /* 0x00000013050b7290 */ /* 0x000fe400087fe4ff */
[----:B------:R-:W-:Y:S02]  /*0920*/  UIADD3.X UR5, UPT, UPT, UR5, UR17, URZ, UP1, !UPT ;  /* 0x0000001105057290 */ /* 0x000fe40008ffe4ff */
[----:B----4-:R-:W-:-:S12]  /*0930*/  UIADD3 UR4, UPT, UPT, -UR21, UR20, URZ ;  /* 0x0000001415047290 */ /* 0x010fd8000fffe1ff */
.L_x_137:
[----:B01----:R-:W-:Y:S02]  /*0940*/  IMAD.U32 R6, RZ, RZ, UR7 ;  /* 0x00000007ff067e24 */ /* 0x003fe4000f8e00ff */
[----:B------:R-:W-:-:S05]  /*0950*/  IMAD.U32 R7, RZ, RZ, UR8 ;  /* 0x00000008ff077e24 */ /* 0x000fca000f8e00ff */
[----:B------:R-:W2:Y:S01]  /*0960*/  LDG.E.U8.CONSTANT R6, desc[UR22][R6.64] ;  /* 0x0000001606067981 */ /* 0x000ea2000c1e9100 */
[----:B------:R-:W-:-:S06]  /*0970*/  UIADD3 UR14, UPT, UPT, UR6, -0x1, URZ ;  /* 0xffffffff060e7890 */ /* 0x000fcc000fffe0ff */
[----:B------:R-:W-:Y:S01]  /*0980*/  IMAD.U32 R3, RZ, RZ, UR14 ;  /* 0x0000000eff037e24 */ /* 0x000fe2000f8e00ff */
[----:B--2---:R-:W-:-:S13]  /*0990*/  ISETP.NE.AND P0, PT, R6, RZ, PT ;  /* 0x000000ff0600720c */ /* 0x004fda0003f05270 */
[----:B------:R-:W-:-:S06]  /*09a0*/  @P0 IMAD.WIDE.U32 R2, R3, 0x4, R16 ;  /* 0x0000000403020825 */ /* 0x000fcc00078e0010 */
[----:B------:R-:W2:Y:S01]  /*09b0*/  @P0 LDG.E R3, desc[UR22][R2.64] ;  /* 0x0000001602030981 */ /* 0x000ea2000c1e1900 */
[----:B------:R-:W-:Y:S01]  /*09c0*/  IMAD.MOV.U32 R6, RZ, RZ, R4 ;  /* 0x000000ffff067224 */ /* 0x000fe200078e0004 */
[----:B------:R-:W-:-:S05]  /*09d0*/  MOV R7, R19 ;  /* 0x0000001300077202 */ /* 0x000fca0000000f00 */
[----:B--2---:R0:W-:Y:S01]  /*09e0*/  @P0 STG.E desc[UR22][R6.64], R3 ;  /* 0x0000000306000986 */ /* 0x0041e2000c101916 */
[----:B------:R-:W-:Y:S05]  /*09f0*/  @P0 BRA `(.L_x_115) ;  /* 0x0000000c00400947 */ /* 0x000fea0003800000 */
[----:B------:R-:W-:Y:S01]  /*0a00*/  IMAD.U32 R2, RZ, RZ, UR9 ;  /* 0x00000009ff027e24 */ /* 0x000fe2000f8e00ff */
[----:B------:R-:W-:Y:S01]  /*0a10*/  MOV R21, UR13 ;  /* 0x0000000d00157c02 */ /* 0x000fe20008000f00 */
[----:B0-----:R-:W-:Y:S02]  /*0a20*/  IMAD.U32 R3, RZ, RZ, UR5 ;  /* 0x00000005ff037e24 */ /* 0x001fe4000f8e00ff */
[----:B------:R-:W-:Y:S02]  /*0a30*/  IMAD.U32 R18, RZ, RZ, UR10 ;  /* 0x0000000aff127e24 */ /* 0x000fe4000f8e00ff */
[----:B------:R-:W-:Y:S02]  /*0a40*/  IMAD.U32 R19, RZ, RZ, UR11 ;  /* 0x0000000bff137e24 */ /* 0x000fe4000f8e00ff */
[----:B------:R-:W-:Y:S01]  /*0a50*/  IMAD.U32 R20, RZ, RZ, UR12 ;  /* 0x0000000cff147e24 */ /* 0x000fe2000f8e00ff */
[----:B------:R-:W5:Y:S04]  /*0a60*/  LDG.E.64.CONSTANT R2, desc[UR22][R2.64] ;  /* 0x0000001602027981 */ /* 0x000f68000c1e9b00 */
[----:B------:R-:W5:Y:S04]  /*0a70*/  LDG.E.64.CONSTANT R18, desc[UR22][R18.64] ;  /* 0x0000001612127981 */ /* 0x000f68000c1e9b00 */
[----:B------:R-:W5:Y:S01]  /*0a80*/  LDG.E.64.CONSTANT R20, desc[UR22][R20.64] ;  /* 0x0000001614147981 */ /* 0x000f62000c1e9b00 */
[----:B------:R-:W-:Y:S01]  /*0a90*/  ISETP.GE.AND P0, PT, R5, R0, PT ;  /* 0x000000000500720c */ /* 0x000fe20003f06270 */
[----:B------:R-:W-:-:S12]  /*0aa0*/  BSSY.RECONVERGENT B0, `(.L_x_115) ;  /* 0x00000c5000007945 */ /* 0x000fd80003800200 */
[----:B------:R-:W-:Y:S05]  /*0ab0*/  @P0 BRA `(.L_x_116) ;  /* 0x0000000400840947 */ /* 0x000fea0003800000 */
[----:B------:R-:W-:Y:S01]  /*0ac0*/  VIADD R5, R5, 0x1 ;  /* 0x0000000105057836 */ /* 0x000fe20000000000 */
[----:B-----5:R-:W-:Y:S02]  /*0ad0*/  DADD R8, R8, R2 ;  /* 0x0000000008087229 */ /* 0x020fe40000000002 */
[----:B------:R-:W-:Y:S02]  /*0ae0*/  DADD R10, R10, R18 ;  /* 0x000000000a0a7229 */ /* 0x000fe40000000012 */
[----:B------:R-:W-:Y:S01]  /*0af0*/  ISETP.NE.AND P0, PT, R5, R0, PT ;  /* 0x000000000500720c */ /* 0x000fe20003f05270 */
        /* <DEDUP_REMOVED lines=27> */
[----:B------:R-:W-:Y:S05]  /*0cb0*/  CALL.REL.NOINC `($__internal_7_$__cuda_sm20_div_rn_f64_full) ;  /* 0x0000000c00707944 */ /* 0x000fea0003c00000 */
[----:B------:R-:W-:Y:S02]  /*0cc0*/  IMAD.MOV.U32 R32, RZ, RZ, R26 ;  /* 0x000000ffff207224 */ /* 0x000fe400078e001a */
[----:B------:R-:W-:-:S07]  /*0cd0*/  IMAD.MOV.U32 R33, RZ, RZ, R27 ;  /* 0x000000ffff217224 */ /* 0x000fce00078e001b */
.L_x_121:
[----:B------:R-:W-:Y:S05]  /*0ce0*/  BSYNC.RECONVERGENT B2 ;  /* 0x0000000000027941 */ /* 0x000fea0003800200 */
.L_x_120:
        /* <DEDUP_REMOVED lines=24> */
.L_x_123:
[----:B------:R-:W-:Y:S05]  /*0e70*/  BSYNC.RECONVERGENT B2 ;  /* 0x0000000000027941 */ /* 0x000fea0003800200 */
.L_x_122:
[----:B------:R-:W-:-:S11]  /*0e80*/  DMUL R2, R2, 100 ;  /* 0x4059000002027828 */ /* 0x000fd60000000000 */
.L_x_119:
[----:B------:R-:W-:Y:S05]  /*0e90*/  BSYNC.RECONVERGENT B1 ;  /* 0x0000000000017941 */ /* 0x000fea0003800200 */
.L_x_118:
        /* <DEDUP_REMOVED lines=15> */
[--C-:B------:R-:W-:Y:S02]  /*0f90*/  DFMA R20, -R4, R2, |R22|.reuse ;  /* 0x000000020414722b */ /* 0x100fe40000000516 */
[----:B------:R-:W-:-:S06]  /*0fa0*/  DADD R22, -RZ, |R22| ;  /* 0x00000000ff167229 */ /* 0x000fcc0000000516 */
[----:B------:R-:W-:-:S04]  /*0fb0*/  DFMA R2, R18, R20, R2 ;  /* 0x000000141202722b */ /* 0x000fc80000000002 */
[----:B------:R-:W-:-:S06]  /*0fc0*/  FSETP.GEU.AND P1, PT, |R23|, 6.5827683646048100446e-37, PT ;  /* 0x036000001700780b */ /* 0x000fcc0003f2e200 */
[----:B------:R-:W-:-:S05]  /*0fd0*/  FFMA R18, RZ, R5, R3 ;  /* 0x00000005ff127223 */ /* 0x000fca0000000003 */
[----:B------:R-:W-:-:S13]  /*0fe0*/  FSETP.GT.AND P0, PT, |R18|, 1.469367938527859385e-39, PT ;  /* 0x001000001200780b */ /* 0x000fda0003f04200 */
[----:B------:R-:W-:Y:S05]  /*0ff0*/  @P0 BRA P1, `(.L_x_127) ;  /* 0x0000000000180947 */ /* 0x000fea0000800000 */
[----:B------:R-:W-:Y:S01]  /*1000*/  MOV R20, R4 ;  /* 0x0000000400147202 */ /* 0x000fe20000000f00 */
[----:B------:R-:W-:Y:S01]  /*1010*/  IMAD.MOV.U32 R21, RZ, RZ, R5 ;  /* 0x000000ffff157224 */ /* 0x000fe200078e0005 */
[----:B------:R-:W-:-:S07]  /*1020*/  MOV R2, 0x1040 ;  /* 0x0000104000027802 */ /* 0x000fce0000000f00 */
[----:B------:R-:W-:Y:S05]  /*1030*/  CALL.REL.NOINC `($__internal_7_$__cuda_sm20_div_rn_f64_full) ;  /* 0x0000000800907944 */ /* 0x000fea0003c00000 */
[----:B------:R-:W-:Y:S02]  /*1040*/  IMAD.MOV.U32 R2, RZ, RZ, R26 ;  /* 0x000000ffff027224 */ /* 0x000fe400078e001a */
[----:B------:R-:W-:-:S07]  /*1050*/  IMAD.MOV.U32 R3, RZ, RZ, R27 ;  /* 0x000000ffff037224 */ /* 0x000fce00078e001b */
.L_x_127:
[----:B------:R-:W-:Y:S05]  /*1060*/  BSYNC.RECONVERGENT B2 ;  /* 0x0000000000027941 */ /* 0x000fea0003800200 */
.L_x_126:
[----:B------:R-:W-:-:S06]  /*1070*/  DMUL R2, R2, 100 ;  /* 0x4059000002027828 */ /* 0x000fcc0000000000 */
[----:B------:R0:W1:Y:S05]  /*1080*/  F2F.F32.F64 R19, R2 ;  /* 0x0000000200137310 */ /* 0x00006a0000301000 */
.L_x_125:
[----:B------:R-:W-:Y:S05]  /*1090*/  BSYNC.RECONVERGENT B1 ;  /* 0x0000000000017941 */ /* 0x000fea0003800200 */
.L_x_124:
[----:B-1----:R2:W-:Y:S01]  /*10a0*/  STG.E desc[UR22][R6.64], R19 ;  /* 0x0000001306007986 */ /* 0x0025e2000c101916 */
[----:B------:R-:W-:Y:S01]  /*10b0*/  IMAD.MOV.U32 R5, RZ, RZ, R0 ;  /* 0x000000ffff057224 */ /* 0x000fe200078e0000 */
[----:B------:R-:W-:Y:S06]  /*10c0*/  BRA `(.L_x_117) ;  /* 0x0000000400887947 */ /* 0x000fec0003800000 */
.L_x_116:
[-C--:B------:R-:W-:Y:S01]  /*10d0*/  DFMA R12, R12, -R14.reuse, R12 ;  /* 0x8000000e0c0c722b */ /* 0x080fe2000000000c */
[----:B------:R-:W-:Y:S01]  /*10e0*/  BSSY.RECONVERGENT B1, `(.L_x_128) ;  /* 0x000003c000017945 */ /* 0x000fe20003800200 */
[-C--:B------:R-:W-:Y:S01]  /*10f0*/  DFMA R10, R10, -R14.reuse, R10 ;  /* 0x8000000e0a0a722b */ /* 0x080fe2000000000a */
[----:B------:R-:W-:Y:S01]  /*1100*/  CS2R R32, SRZ ;  /* 0x0000000000207805 */ /* 0x000fe2000001ff00 */
[----:B------:R-:W-:-:S04]  /*1110*/  DFMA R8, R8, -R14, R8 ;  /* 0x8000000e0808722b */ /* 0x000fc80000000008 */
[----:B-----5:R-:W-:Y:S02]  /*1120*/  DADD R12, R20, R12 ;  /* 0x00000000140c7229 */ /* 0x020fe4000000000c */
        /* <DEDUP_REMOVED lines=20> */
[----:B------:R-:W-:Y:S01]  /*1270*/  MOV R22, R8 ;  /* 0x0000000800167202 */ /* 0x000fe20000000f00 */
[----:B------:R-:W-:Y:S01]  /*1280*/  IMAD.MOV.U32 R23, RZ, RZ, R9 ;  /* 0x000000ffff177224 */ /* 0x000fe200078e0009 */
[----:B------:R-:W-:Y:S01]  /*1290*/  MOV R2, 0x12d0 ;  /* 0x000012d000027802 */ /* 0x000fe20000000f00 */
[----:B------:R-:W-:Y:S02]  /*12a0*/  IMAD.MOV.U32 R20, RZ, RZ, R12 ;  /* 0x000000ffff147224 */ /* 0x000fe400078e000c */
[----:B------:R-:W-:-:S07]  /*12b0*/  IMAD.MOV.U32 R21, RZ, RZ, R13 ;  /* 0x000000ffff157224 */ /* 0x000fce00078e000d */
[----:B------:R-:W-:Y:S05]  /*12c0*/  CALL.REL.NOINC `($__internal_7_$__cuda_sm20_div_rn_f64_full) ;  /* 0x0000000400ec7944 */ /* 0x000fea0003c00000 */
[----:B------:R-:W-:Y:S02]  /*12d0*/  IMAD.MOV.U32 R32, RZ, RZ, R26 ;  /* 0x000000ffff207224 */ /* 0x000fe400078e001a */
[----:B------:R-:W-:-:S07]  /*12e0*/  IMAD.MOV.U32 R33, RZ, RZ, R27 ;  /* 0x000000ffff217224 */ /* 0x000fce00078e001b */
.L_x_131:
[----:B------:R-:W-:Y:S05]  /*12f0*/  BSYNC.RECONVERGENT B2 ;  /* 0x0000000000027941 */ /* 0x000fea0003800200 */
.L_x_130:
[----:B------:R-:W0:Y:S01]  /*1300*/  MUFU.RCP64H R3, R13 ;  /* 0x0000000d00037308 */ /* 0x000e220000001800 */
[----:B------:R-:W-:Y:S01]  /*1310*/  MOV R2, 0x1 ;  /* 0x0000000100027802 */ /* 0x000fe20000000f00 */
[----:B------:R-:W-:Y:S01]  /*1320*/  BSSY.RECONVERGENT B2, `(.L_x_132) ;  /* 0x0000016000027945 */ /* 0x000fe20003800200 */
[----:B------:R-:W-:Y:S01]  /*1330*/  FSETP.GEU.AND P1, PT, |R11|, 6.5827683646048100446e-37, PT ;  /* 0x036000000b00780b */ /* 0x000fe20003f2e200 */
        /* <DEDUP_REMOVED lines=17> */
[----:B------:R-:W-:Y:S05]  /*1450*/  CALL.REL.NOINC `($__internal_7_$__cuda_sm20_div_rn_f64_full) ;  /* 0x0000000400887944 */ /* 0x000fea0003c00000 */
[----:B------:R-:W-:Y:S01]  /*1460*/  IMAD.MOV.U32 R2, RZ, RZ, R26 ;  /* 0x000000ffff027224 */ /* 0x000fe200078e001a */
[----:B------:R-:W-:-:S07]  /*1470*/  MOV R3, R27 ;  /* 0x0000001b00037202 */ /* 0x000fce0000000f00 */
.L_x_133:
[----:B------:R-:W-:Y:S05]  /*1480*/  BSYNC.RECONVERGENT B2 ;  /* 0x0000000000027941 */ /* 0x000fea0003800200 */
.L_x_132:
[----:B------:R-:W-:-:S11]  /*1490*/  DMUL R2, R2, 100 ;  /* 0x4059000002027828 */ /* 0x000fd60000000000 */
.L_x_129:
[----:B------:R-:W-:Y:S05]  /*14a0*/  BSYNC.RECONVERGENT B1 ;  /* 0x0000000000017941 */ /* 0x000fea0003800200 */
.L_x_128:
        /* <DEDUP_REMOVED lines=20> */
[----:B------:R-:W-:Y:S01]  /*15f0*/  IMAD.MOV.U32 R20, RZ, RZ, R18 ;  /* 0x000000ffff147224 */ /* 0x000fe200078e0012 */
[----:B------:R-:W-:Y:S01]  /*1600*/  MOV R2, 0x1630 ;  /* 0x0000163000027802 */ /* 0x000fe20000000f00 */
[----:B------:R-:W-:-:S07]  /*1610*/  IMAD.MOV.U32 R21, RZ, RZ, R19 ;  /* 0x000000ffff157224 */ /* 0x000fce00078e0013 */
[----:B------:R-:W-:Y:S05]  /*1620*/  CALL.REL.NOINC `($__internal_7_$__cuda_sm20_div_rn_f64_full) ;  /* 0x0000000400147944 */ /* 0x000fea0003c00000 */
[----:B------:R-:W-:Y:S02]  /*1630*/  IMAD.MOV.U32 R2, RZ, RZ, R26 ;  /* 0x000000ffff027224 */ /* 0x000fe400078e001a */
[----:B------:R-:W-:-:S07]  /*1640*/  IMAD.MOV.U32 R3, RZ, RZ, R27 ;  /* 0x000000ffff037224 */ /* 0x000fce00078e001b */
.L_x_136:
[----:B------:R-:W-:Y:S05]  /*1650*/  BSYNC.RECONVERGENT B1 ;  /* 0x0000000000017941 */ /* 0x000fea0003800200 */
.L_x_135:
[----:B------:R-:W-:-:S10]  /*1660*/  DMUL R2, R2, 100 ;  /* 0x4059000002027828 */ /* 0x000fd40000000000 */
[----:B------:R-:W0:Y:S02]  /*1670*/  F2F.F32.F64 R3, R2 ;  /* 0x0000000200037310 */ /* 0x000e240000301000 */
[----:B0-----:R1:W-:Y:S01]  /*1680*/  STG.E desc[UR22][R6.64], R3 ;  /* 0x0000000306007986 */ /* 0x0013e2000c101916 */
[----:B------:R-:W-:Y:S05]  /*1690*/  BRA `(.L_x_117) ;  /* 0x0000000000147947 */ /* 0x000fea0003800000 */
.L_x_134:
[----:B------:R-:W-:-:S06]  /*16a0*/  UIADD3 UR14, UPT, UPT, UR6, -0x1, URZ ;  /* 0xffffffff060e7890 */ /* 0x000fcc000fffe0ff */
[----:B------:R-:W-:-:S05]  /*16b0*/  MOV R3, UR14 ;  /* 0x0000000e00037c02 */ /* 0x000fca0008000f00 */
[----:B------:R-:W-:-:S06]  /*16c0*/  IMAD.WIDE.U32 R2, R3, 0x4, R16 ;  /* 0x0000000403027825 */ /* 0x000fcc00078e0010 */
[----:B------:R-:W2:Y:S04]  /*16d0*/  LDG.E R3, desc[UR22][R2.64] ;  /* 0x0000001602037981 */ /* 0x000ea8000c1e1900 */
[----:B--2---:R0:W-:Y:S02]  /*16e0*/  STG.E desc[UR22][R6.64], R3 ;  /* 0x0000000306007986 */ /* 0x0041e4000c101916 */
.L_x_117:
[----:B------:R-:W-:Y:S05]  /*16f0*/  BSYNC.RECONVERGENT B0 ;  /* 0x0000000000007941 */ /* 0x000fea0003800200 */
.L_x_115:
[----:B------:R-:W-:Y:S01]  /*1700*/  UIADD3 UR12, UP0, UPT, UR12, 0x8, URZ ;  /* 0x000000080c0c7890 */ /* 0x000fe2000ff1e0ff */
[----:B------:R-:W-:Y:S01]  /*1710*/  IADD3 R4, P0, PT, R6, 0x4, RZ ;  /* 0x0000000406047810 */ /* 0x000fe20007f1e0ff */
[----:B------:R-:W-:Y:S02]  /*1720*/  UIADD3 UR4, UPT, UPT, UR4, 0x1, URZ ;  /* 0x0000000104047890 */ /* 0x000fe4000fffe0ff */
[----:B------:R-:W-:Y:S02]  /*1730*/  UIADD3.X UR13, UPT, UPT, URZ, UR13, URZ, UP0, !UPT ;  /* 0x0000000dff0d7290 */ /* 0x000fe400087fe4ff */
[----:B------:R-:W-:Y:S01]  /*1740*/  UISETP.NE.AND UP0, UPT, UR4, -0x1, UPT ;  /* 0xffffffff0400788c */ /* 0x000fe2000bf05270 */
[----:B--2---:R-:W-:Y:S01]  /*1750*/  IMAD.X R19, RZ, RZ, R7, P0 ;  /* 0x000000ffff137224 */ /* 0x004fe200000e0607 */
[----:B------:R-:W-:Y:S02]  /*1760*/  UIADD3 UR10, UP1, UPT, UR10, 0x8, URZ ;  /* 0x000000080a0a7890 */ /* 0x000fe4000ff3e0ff */
[----:B------:R-:W-:-:S02]  /*1770*/  UIADD3 UR9, UP2, UPT, UR9, 0x8, URZ ;  /* 0x0000000809097890 */ /* 0x000fc4000ff5e0ff */
[----:B------:R-:W-:Y:S02]  /*1780*/  UIADD3 UR7, UP3, UPT, UR7, 0x1, URZ ;  /* 0x0000000107077890 */ /* 0x000fe4000ff7e0ff */
[----:B------:R-:W-:Y:S02]  /*1790*/  UIADD3 UR6, UPT, UPT, UR6, 0x1, URZ ;  /* 0x0000000106067890 */ /* 0x000fe4000fffe0ff */
[----:B------:R-:W-:Y:S02]  /*17a0*/  UIADD3.X UR11, UPT, UPT, URZ, UR11, URZ, UP1, !UPT ;  /* 0x0000000bff0b7290 */ /* 0x000fe40008ffe4ff */
[----:B------:R-:W-:Y:S02]  /*17b0*/  UIADD3.X UR5, UPT, UPT, URZ, UR5, URZ, UP2, !UPT ;  /* 0x00000005ff057290 */ /* 0x000fe400097fe4ff */
[----:B------:R-:W-:Y:S01]  /*17c0*/  UIADD3.X UR8, UPT, UPT, URZ, UR8, URZ, UP3, !UPT ;  /* 0x00000008ff087290 */ /* 0x000fe20009ffe4ff */
[----:B------:R-:W-:Y:S11]  /*17d0*/  BRA.U UP0, `(.L_x_137) ;  /* 0xfffffff100587547 */ /* 0x000ff6000b83ffff */
[----:B------:R-:W-:Y:S05]  /*17e0*/  EXIT ;  /* 0x000000000000794d */ /* 0x000fea0003800000 */
        .weak           $__internal_6_$__cuda_sm20_dblrcp_rn_slowpath_v3
        .type           $__internal_6_$__cuda_sm20_dblrcp_rn_slowpath_v3,@function
        .size           $__internal_6_$__cuda_sm20_dblrcp_rn_slowpath_v3,($__internal_7_$__cuda_sm20_div_rn_f64_full - $__internal_6_$__cuda_sm20_dblrcp_rn_slowpath_v3)
$__internal_6_$__cuda_sm20_dblrcp_rn_slowpath_v3:
[----:B------:R-:W-:Y:S01]  /*17f0*/  DSETP.GTU.AND P0, PT, |R6|, +INF , PT ;  /* 0x7ff000000600742a */ /* 0x000fe20003f0c200 */
[----:B------:R-:W-:-:S13]  /*1800*/  BSSY.RECONVERGENT B1, `(.L_x_138) ;  /* 0x0000023000017945 */ /* 0x000fda0003800200 */
        /* <DEDUP_REMOVED lines=22> */
.L_x_141:
        /* <DEDUP_REMOVED lines=10> */
.L_x_139:
[----:B------:R-:W-:Y:S01]  /*1a10*/  LOP3.LUT R9, R7, 0x80000, RZ, 0xfc, !PT ;  /* 0x0008000007097812 */ /* 0x000fe200078efcff */
[----:B------:R-:W-:-:S07]  /*1a20*/  IMAD.MOV.U32 R8, RZ, RZ, R6 ;  /* 0x000000ffff087224 */ /* 0x000fce00078e0006 */
.L_x_140:
[----:B------:R-:W-:Y:S05]  /*1a30*/  BSYNC.RECONVERGENT B1 ;  /* 0x0000000000017941 */ /* 0x000fea0003800200 */
.L_x_138:
[----:B------:R-:W-:Y:S02]  /*1a40*/  IMAD.MOV.U32 R5, RZ, RZ, 0x0 ;  /* 0x00000000ff057424 */ /* 0x000fe400078e00ff */
[----:B------:R-:W-:Y:S02]  /*1a50*/  IMAD.MOV.U32 R14, RZ, RZ, R8 ;  /* 0x000000ffff0e7224 */ /* 0x000fe400078e0008 */
[----:B------:R-:W-:Y:S01]  /*1a60*/  IMAD.MOV.U32 R15, RZ, RZ, R9 ;  /* 0x000000ffff0f7224 */ /* 0x000fe200078e0009 */
[----:B------:R-:W-:Y:S06]  /*1a70*/  RET.REL.NODEC R4 `(dx_batch_f32) ;  /* 0xffffffe404607950 */ /* 0x000fec0003c3ffff */
        .weak           $__internal_7_$__cuda_sm20_div_rn_f64_full
        .type           $__internal_7_$__cuda_sm20_div_rn_f64_full,@function
        .size           $__internal_7_$__cuda_sm20_div_rn_f64_full,(.L_x_155 - $__internal_7_$__cuda_sm20_div_rn_f64_full)
$__internal_7_$__cuda_sm20_div_rn_f64_full:
[C---:B------:R-:W-:Y:S01]  /*1a80*/  FSETP.GEU.AND P0, PT, |R21|.reuse, 1.469367938527859385e-39, PT ;  /* 0x001000001500780b */ /* 0x040fe20003f0e200 */
[----:B------:R-:W-:Y:S01]  /*1a90*/  BSSY.RECONVERGENT B3, `(.L_x_142) ;  /* 0x0000056000037945 */ /* 0x000fe20003800200 */
[----:B------:R-:W-:Y:S02]  /*1aa0*/  LOP3.LUT R18, R21, 0x800fffff, RZ, 0xc0, !PT ;  /* 0x800fffff15127812 */ /* 0x000fe400078ec0ff */
[C---:B------:R-:W-:Y:S02]  /*1ab0*/  FSETP.GEU.AND P2, PT, |R23|.reuse, 1.469367938527859385e-39, PT ;  /* 0x001000001700780b */ /* 0x040fe40003f4e200 */
[----:B------:R-:W-:Y:S01]  /*1ac0*/  LOP3.LUT R19, R18, 0x3ff00000, RZ, 0xfc, !PT ;  /* 0x3ff0000012137812 */ /* 0x000fe200078efcff */
[----:B------:R-:W-:Y:S01]  /*1ad0*/  IMAD.MOV.U32 R18, RZ, RZ, R20 ;  /* 0x000000ffff127224 */ /* 0x000fe200078e0014 */
[----:B------:R-:W-:Y:S02]  /*1ae0*/  MOV R24, 0x1 ;  /* 0x0000000100187802 */ /* 0x000fe40000000f00 */
[----:B------:R-:W-:-:S02]  /*1af0*/  LOP3.LUT R3, R23, 0x7ff00000, RZ, 0xc0, !PT ;  /* 0x7ff0000017037812 */ /* 0x000fc400078ec0ff */
[----:B------:R-:W-:Y:S01]  /*1b00*/  LOP3.LUT R34, R21, 0x7ff00000, RZ, 0xc0, !PT ;  /* 0x7ff0000015227812 */ /* 0x000fe200078ec0ff */
[----:B------:R-:W-:-:S03]  /*1b10*/  @!P0 DMUL R18, R20, 8.98846567431157953865e+307 ;  /* 0x7fe0000014128828 */ /* 0x000fc60000000000 */
[----:B------:R-:W-:Y:S02]  /*1b20*/  ISETP.GE.U32.AND P1, PT, R3, R34, PT ;  /* 0x000000220300720c */ /* 0x000fe40003f26070 */
[----:B------:R-:W-:Y:S01]  /*1b30*/  @!P2 LOP3.LUT R4, R21, 0x7ff00000, RZ, 0xc0, !PT ;  /* 0x7ff000001504a812 */ /* 0x000fe200078ec0ff */
[----:B------:R-:W0:Y:S03]  /*1b40*/  MUFU.RCP64H R25, R19 ;  /* 0x0000001300197308 */ /* 0x000e260000001800 */
[----:B------:R-:W-:Y:S01]  /*1b50*/  @!P2 ISETP.GE.U32.AND P3, PT, R3, R4, PT ;  /* 0x000000040300a20c */ /* 0x000fe20003f66070 */
[----:B------:R-:W-:Y:S01]  /*1b60*/  IMAD.MOV.U32 R4, RZ, RZ, 0x1ca00000 ;  /* 0x1ca00000ff047424 */ /* 0x000fe200078e00ff */
[----:B------:R-:W-:-:S04]  /*1b70*/  @!P0 LOP3.LUT R34, R19, 0x7ff00000, RZ, 0xc0, !PT ;  /* 0x7ff0000013228812 */ /* 0x000fc800078ec0ff */
[----:B------:R-:W-:-:S04]  /*1b80*/  @!P2 SEL R27, R4, 0x63400000, !P3 ;  /* 0x63400000041ba807 */ /* 0x000fc80005800000 */
[----:B------:R-:W-:Y:S01]  /*1b90*/  @!P2 LOP3.LUT R30, R27, 0x80000000, R23, 0xf8, !PT ;  /* 0x800000001b1ea812 */ /* 0x000fe200078ef817 */
[----:B0-----:R-:W-:-:S03]  /*1ba0*/  DFMA R28, R24, -R18, 1 ;  /* 0x3ff00000181c742b */ /* 0x001fc60000000812 */
[----:B------:R-:W-:Y:S01]  /*1bb0*/  @!P2 LOP3.LUT R31, R30, 0x100000, RZ, 0xfc, !PT ;  /* 0x001000001e1fa812 */ /* 0x000fe200078efcff */
[----:B------:R-:W-:-:S04]  /*1bc0*/  @!P2 IMAD.MOV.U32 R30, RZ, RZ, RZ ;  /* 0x000000ffff1ea224 */ /* 0x000fc800078e00ff */
        /* <DEDUP_REMOVED lines=12> */
[----:B------:R-:W-:-:S05]  /*1c90*/  @!P2 LOP3.LUT R28, R25, 0x7ff00000, RZ, 0xc0, !PT ;  /* 0x7ff00000191ca812 */ /* 0x000fca00078ec0ff */
[----:B------:R-:W-:-:S05]  /*1ca0*/  VIADD R26, R28, 0xffffffff ;  /* 0xffffffff1c1a7836 */ /* 0x000fca0000000000 */
[----:B------:R-:W-:Y:S02]  /*1cb0*/  ISETP.GT.U32.AND P0, PT, R26, 0x7feffffe, PT ;  /* 0x7feffffe1a00780c */ /* 0x000fe40003f04070 */
[----:B------:R-:W-:-:S04]  /*1cc0*/  IADD3 R26, PT, PT, R34, -0x1, RZ ;  /* 0xffffffff221a7810 */ /* 0x000fc80007ffe0ff */
[----:B------:R-:W-:-:S13]  /*1cd0*/  ISETP.GT.U32.OR P0, PT, R26, 0x7feffffe, P0 ;  /* 0x7feffffe1a00780c */ /* 0x000fda0000704470 */
[----:B------:R-:W-:Y:S05]  /*1ce0*/  @P0 BRA `(.L_x_143) ;  /* 0x00000000006c0947 */ /* 0x000fea0003800000 */
[----:B------:R-:W-:-:S04]  /*1cf0*/  LOP3.LUT R26, R21, 0x7ff00000, RZ, 0xc0, !PT ;  /* 0x7ff00000151a7812 */ /* 0x000fc800078ec0ff */
[CC--:B------:R-:W-:Y:S02]  /*1d00*/  VIADDMNMX R22, R3.reuse, -R26.reuse, 0xb9600000, !PT ;  /* 0xb960000003167446 */ /* 0x0c0fe4000780091a */
[----:B------:R-:W-:Y:S02]  /*1d10*/  ISETP.GE.U32.AND P0, PT, R3, R26, PT ;  /* 0x0000001a0300720c */ /* 0x000fe40003f06070 */
[----:B------:R-:W-:Y:S01]  /*1d20*/  VIMNMX R3, PT, PT, R22, 0x46a00000, PT ;  /* 0x46a0000016037848 */ /* 0x000fe20003fe0100 */
[----:B------:R-:W-:Y:S01]  /*1d30*/  IMAD.MOV.U32 R22, RZ, RZ, RZ ;  /* 0x000000ffff167224 */ /* 0x000fe200078e00ff */
[----:B------:R-:W-:-:S05]  /*1d40*/  SEL R4, R4, 0x63400000, !P0 ;  /* 0x6340000004047807 */ /* 0x000fca0004000000 */
[----:B------:R-:W-:-:S04]  /*1d50*/  IMAD.IADD R3, R3, 0x1, -R4 ;  /* 0x0000000103037824 */ /* 0x000fc800078e0a04 */
        /* <DEDUP_REMOVED lines=10> */
[----:B------:R-:W-:Y:S01]  /*1e00*/  IMAD.MOV R19, RZ, RZ, -R3 ;  /* 0x000000ffff137224 */ /* 0x000fe200078e0a03 */
[----:B------:R-:W-:Y:S01]  /*1e10*/  MOV R18, RZ ;  /* 0x000000ff00127202 */ /* 0x000fe20000000f00 */
[----:B------:R-:W-:Y:S01]  /*1e20*/  DMUL.RP R22, R30, R22 ;  /* 0x000000161e167228 */ /* 0x000fe20000008000 */
[----:B------:R-:W-:-:S04]  /*1e30*/  IADD3 R3, PT, PT, -R3, -0x43300000, RZ ;  /* 0xbcd0000003037810 */ /* 0x000fc80007ffe1ff */
[----:B------:R-:W-:-:S05]  /*1e40*/  DFMA R18, R26, -R18, R30 ;  /* 0x800000121a12722b */ /* 0x000fca000000001e */
[----:B------:R-:W-:-:S05]  /*1e50*/  LOP3.LUT R21, R23, R21, RZ, 0x3c, !PT ;  /* 0x0000001517157212 */ /* 0x000fca00078e3cff */
[----:B------:R-:W-:-:S04]  /*1e60*/  FSETP.NEU.AND P0, PT, |R19|, R3, PT ;  /* 0x000000031300720b */ /* 0x000fc80003f0d200 */
[----:B------:R-:W-:Y:S02]  /*1e70*/  FSEL R26, R22, R26, !P0 ;  /* 0x0000001a161a7208 */ /* 0x000fe40004000000 */
[----:B------:R-:W-:Y:S01]  /*1e80*/  FSEL R27, R21, R27, !P0 ;  /* 0x0000001b151b7208 */ /* 0x000fe20004000000 */
[----:B------:R-:W-:Y:S06]  /*1e90*/  BRA `(.L_x_144) ;  /* 0x0000000000547947 */ /* 0x000fec0003800000 */
.L_x_143:
        /* <DEDUP_REMOVED lines=16> */
.L_x_146:
[----:B------:R-:W-:Y:S01]  /*1fa0*/  LOP3.LUT R27, R21, 0x80000, RZ, 0xfc, !PT ;  /* 0x00080000151b7812 */ /* 0x000fe200078efcff */
[----:B------:R-:W-:Y:S01]  /*1fb0*/  IMAD.MOV.U32 R26, RZ, RZ, R20 ;  /* 0x000000ffff1a7224 */ /* 0x000fe200078e0014 */
[----:B------:R-:W-:Y:S06]  /*1fc0*/  BRA `(.L_x_144) ;  /* 0x0000000000087947 */ /* 0x000fec0003800000 */
.L_x_145:
[----:B------:R-:W-:Y:S01]  /*1fd0*/  LOP3.LUT R27, R23, 0x80000, RZ, 0xfc, !PT ;  /* 0x00080000171b7812 */ /* 0x000fe200078efcff */
[----:B------:R-:W-:-:S07]  /*1fe0*/  IMAD.MOV.U32 R26, RZ, RZ, R22 ;  /* 0x000000ffff1a7224 */ /* 0x000fce00078e0016 */
.L_x_144:
[----:B------:R-:W-:Y:S05]  /*1ff0*/  BSYNC.RECONVERGENT B3 ;  /* 0x0000000000037941 */ /* 0x000fea0003800200 */
.L_x_142:
[----:B------:R-:W-:-:S04]  /*2000*/  IMAD.MOV.U32 R3, RZ, RZ, 0x0 ;  /* 0x00000000ff037424 */ /* 0x000fc800078e00ff */
[----:B------:R-:W-:Y:S05]  /*2010*/  RET.REL.NODEC R2 `(dx_batch_f32) ;  /* 0xffffffdc02f87950 */ /* 0x000fea0003c3ffff */
.L_x_147:
        /* <DEDUP_REMOVED lines=14> */
.L_x_155:


//--------------------- .nv.shared.reserved.0     --------------------------
	.section	.nv.shared.reserved.0,"aw",@nobits
	.weak		__nv_reservedSMEM_offset_0_alias
	.size		__nv_reservedSMEM_offset_0_alias, 0, 64
	.other		__nv_reservedSMEM_offset_0_alias,@"STO_CUDA_RESERVED_SHARED STV_DEFAULT"
__nv_reservedSMEM_offset_0_alias:
	.zero		0
	.zero		64


//--------------------- .nv.constant0.dx_many_series_one_param_time_major_f32_fast --------------------------
	.section	.nv.constant0.dx_many_series_one_param_time_major_f32_fast,"a",@progbits
	.sectionflags	@""
	.align	4
.nv.constant0.dx_many_series_one_param_time_major_f32_fast:
	.zero		952


//--------------------- .nv.constant0.dx_batch_f32_fast --------------------------
	.section	.nv.constant0.dx_batch_f32_fast,"a",@progbits
	.sectionflags	@""
	.align	4
.nv.constant0.dx_batch_f32_fast:
	.zero		960


//--------------------- .nv.constant0.dx_many_series_one_param_time_major_f32 --------------------------
	.section	.nv.constant0.dx_many_series_one_param_time_major_f32,"a",@progbits
	.sectionflags	@""
	.align	4
.nv.constant0.dx_many_series_one_param_time_major_f32:
	.zero		952


//--------------------- .nv.constant0.dx_batch_f32 --------------------------
	.section	.nv.constant0.dx_batch_f32,"a",@progbits
	.sectionflags	@""
	.align	4
.nv.constant0.dx_batch_f32:
	.zero		960


//--------------------- SYMBOLS --------------------------

	.type		.nv.reservedSmem.offset0,@object
	.size		.nv.reservedSmem.offset0,0x4
